def matmul_kernel(
    a_ptr,
    b_ptr,
    c_ptr,
    M,
    N,
    K,
    stride_am,
    stride_ak,
    stride_bk,
    stride_bn,
    stride_cm,
    stride_cn,
    BLOCK_M: tl.constexpr,
    BLOCK_N: tl.constexpr,
    BLOCK_K: tl.constexpr,
    GROUP_M: tl.constexpr,
):
    pid = tl.program_id(axis=0)
    num_pid_m = tl.cdiv(M, BLOCK_M)
    num_pid_n = tl.cdiv(N, BLOCK_N)
    num_pid_in_group = GROUP_M * num_pid_n
    group_id = pid // num_pid_in_group
    first_pid_m = group_id * GROUP_M
    group_size_m = min(num_pid_m - first_pid_m, GROUP_M)
    pid_m = first_pid_m + ((pid % num_pid_in_group) % group_size_m)
    pid_n = (pid % num_pid_in_group) // group_size_m

    offs_am = (pid_m * BLOCK_M + tl.arange(0, BLOCK_M)) % M
    offs_bn = (pid_n * BLOCK_N + tl.arange(0, BLOCK_N)) % N
    offs_k = tl.arange(0, BLOCK_K)
    a_ptrs = a_ptr + offs_am[:, None] * stride_am + offs_k[None, :] * stride_ak
    b_ptrs = b_ptr + offs_k[:, None] * stride_bk + offs_bn[None, :] * stride_bn

    acc = tl.zeros((BLOCK_M, BLOCK_N), dtype=tl.float32)
    for kk in range(0, tl.cdiv(K, BLOCK_K)):
        a = tl.load(a_ptrs, mask=offs_k[None, :] < K - kk * BLOCK_K, other=0.0)
        b = tl.load(b_ptrs, mask=offs_k[:, None] < K - kk * BLOCK_K, other=0.0)
        acc = tl.dot(a, b, acc)
        a_ptrs += BLOCK_K * stride_ak
        b_ptrs += BLOCK_K * stride_bk

    c = acc.to(c_ptr.dtype.element_ty)
    offs_cm = pid_m * BLOCK_M + tl.arange(0, BLOCK_M)
    offs_cn = pid_n * BLOCK_N + tl.arange(0, BLOCK_N)
    c_ptrs = c_ptr + offs_cm[:, None] * stride_cm + offs_cn[None, :] * stride_cn
    mask = (offs_cm[:, None] < M) & (offs_cn[None, :] < N)
    tl.store(c_ptrs, c, mask=mask)

# config = {"BLOCK_K": 64, "BLOCK_M": 128, "BLOCK_N": 64, "GROUP_M": 4, "arch": "sm_100", "dtype": "fp32", "num_ctas": 1, "num_stages": 3, "num_warps": 4}
# arch = sm_100


// ===== COMPILED SASS (sm_100a) =====

	.target	sm_100a

	.elftype	@"ET_EXEC"


//--------------------- .note.nv.tkinfo           --------------------------
	.section	.note.nv.tkinfo,"",@"SHT_NOTE"
	.sectionflags	@"SHF_NOTE_NV_TKINFO"
	.tkinfo
        /*0018*/ 	.word	0x00000081
        /*0030*/ 	.string	""
        /*0030*/ 	.string	"ptxas-blackwell"
        /*0030*/ 	.string	"Cuda compilation tools, release 12.9, V12.9.86"
        /*0030*/ 	.string	"Build cuda_12.9.r12.9/compiler.36037853_0"
        /*0030*/ 	.string	"-v  -suppress-debug-info  -lineinfo  -arch sm_100a "



//--------------------- .note.nv.cuver            --------------------------
	.section	.note.nv.cuver,"",@"SHT_NOTE"
	.sectionflags	@"SHF_NOTE_NV_CUVER"
        /*0018*/ 	.short	0x0001
        /*001a*/ 	.short	0x0064
        /*001c*/ 	.short	0x0001
        /*001e*/ 	.short	0x0000
        /*0020*/ 	.short	0x0001
        /*0022*/ 	.short	0x0000


//--------------------- .nv.info                  --------------------------
	.section	.nv.info,"",@"SHT_CUDA_INFO"
	.align	4


	//----- nvinfo : EIATTR_REGCOUNT
	.align		4
        /*0000*/ 	.byte	0x04, 0x2f
        /*0002*/ 	.short	(.L_4 - .L_3)
	.align		4
.L_3:
        /*0004*/ 	.word	index@(matmul_kernel)
        /*0008*/ 	.word	0x000000ff


	//----- nvinfo : EIATTR_FRAME_SIZE
	.align		4
.L_4:
        /*000c*/ 	.byte	0x04, 0x11
        /*000e*/ 	.short	(.L_6 - .L_5)
	.align		4
.L_5:
        /*0010*/ 	.word	index@($__internal_2_$__cuda_sm10x_tcgen05_guardrail_trap_unallocated_columns_being_dealloced)
        /*0014*/ 	.word	0x000001d0


	//----- nvinfo : EIATTR_FRAME_SIZE
	.align		4
.L_6:
        /*0018*/ 	.byte	0x04, 0x11
        /*001a*/ 	.short	(.L_8 - .L_7)
	.align		4
.L_7:
        /*001c*/ 	.word	index@($__internal_1_$__cuda_sm10x_tcgen05_guardrail_trap_phase_invalid_during_alloc)
        /*0020*/ 	.word	0x000001d0


	//----- nvinfo : EIATTR_FRAME_SIZE
	.align		4
.L_8:
        /*0024*/ 	.byte	0x04, 0x11
        /*0026*/ 	.short	(.L_10 - .L_9)
	.align		4
.L_9:
        /*0028*/ 	.word	index@($__internal_0_$__cuda_sm10x_tcgen05_guardrail_trap_col_being_dealloced_not_returned_by_alloc)
        /*002c*/ 	.word	0x000001d0


	//----- nvinfo : EIATTR_FRAME_SIZE
	.align		4
.L_10:
        /*0030*/ 	.byte	0x04, 0x11
        /*0032*/ 	.short	(.L_12 - .L_11)
	.align		4
.L_11:
        /*0034*/ 	.word	index@(matmul_kernel)
        /*0038*/ 	.word	0x000001d0


	//----- nvinfo : EIATTR_MIN_STACK_SIZE
	.align		4
.L_12:
        /*003c*/ 	.byte	0x04, 0x12
        /*003e*/ 	.short	(.L_14 - .L_13)
	.align		4
.L_13:
        /*0040*/ 	.word	index@(matmul_kernel)
        /*0044*/ 	.word	0x000001d0
.L_14:


//--------------------- .nv.info.matmul_kernel    --------------------------
	.section	.nv.info.matmul_kernel,"",@"SHT_CUDA_INFO"
	.sectionflags	@""
	.align	4


	//----- nvinfo : EIATTR_CUDA_API_VERSION
	.align		4
        /*0000*/ 	.byte	0x04, 0x37
        /*0002*/ 	.short	(.L_16 - .L_15)
.L_15:
        /*0004*/ 	.word	0x00000081


	//----- nvinfo : EIATTR_KPARAM_INFO
	.align		4
.L_16:
        /*0008*/ 	.byte	0x04, 0x17
        /*000a*/ 	.short	(.L_18 - .L_17)
.L_17:
        /*000c*/ 	.word	0x00000000
        /*0010*/ 	.short	0x000d
        /*0012*/ 	.short	0x0048
        /*0014*/ 	.byte	0x00, 0xf4, 0x21, 0x00


	//----- nvinfo : EIATTR_KPARAM_INFO
	.align		4
.L_18:
        /*0018*/ 	.byte	0x04, 0x17
        /*001a*/ 	.short	(.L_20 - .L_19)
.L_19:
        /*001c*/ 	.word	0x00000000
        /*0020*/ 	.short	0x000c
        /*0022*/ 	.short	0x0040
        /*0024*/ 	.byte	0x00, 0xf4, 0x21, 0x00


	//----- nvinfo : EIATTR_KPARAM_INFO
	.align		4
.L_20:
        /*0028*/ 	.byte	0x04, 0x17
        /*002a*/ 	.short	(.L_22 - .L_21)
.L_21:
        /*002c*/ 	.word	0x00000000
        /*0030*/ 	.short	0x000b
        /*0032*/ 	.short	0x0038
        /*0034*/ 	.byte	0x00, 0xf0, 0x11, 0x00


	//----- nvinfo : EIATTR_KPARAM_INFO
	.align		4
.L_22:
        /*0038*/ 	.byte	0x04, 0x17
        /*003a*/ 	.short	(.L_24 - .L_23)
.L_23:
        /*003c*/ 	.word	0x00000000
        /*0040*/ 	.short	0x000a
        /*0042*/ 	.short	0x0034
        /*0044*/ 	.byte	0x00, 0xf0, 0x11, 0x00


	//----- nvinfo : EIATTR_KPARAM_INFO
	.align		4
.L_24:
        /*0048*/ 	.byte	0x04, 0x17
        /*004a*/ 	.short	(.L_26 - .L_25)
.L_25:
        /*004c*/ 	.word	0x00000000
        /*0050*/ 	.short	0x0009
        /*0052*/ 	.short	0x0030
        /*0054*/ 	.byte	0x00, 0xf0, 0x11, 0x00


	//----- nvinfo : EIATTR_KPARAM_INFO
	.align		4
.L_26:
        /*0058*/ 	.byte	0x04, 0x17
        /*005a*/ 	.short	(.L_28 - .L_27)
.L_27:
        /*005c*/ 	.word	0x00000000
        /*0060*/ 	.short	0x0008
        /*0062*/ 	.short	0x002c
        /*0064*/ 	.byte	0x00, 0xf0, 0x11, 0x00


	//----- nvinfo : EIATTR_KPARAM_INFO
	.align		4
.L_28:
        /*0068*/ 	.byte	0x04, 0x17
        /*006a*/ 	.short	(.L_30 - .L_29)
.L_29:
        /*006c*/ 	.word	0x00000000
        /*0070*/ 	.short	0x0007
        /*0072*/ 	.short	0x0028
        /*0074*/ 	.byte	0x00, 0xf0, 0x11, 0x00


	//----- nvinfo : EIATTR_KPARAM_INFO
	.align		4
.L_30:
        /*0078*/ 	.byte	0x04, 0x17
        /*007a*/ 	.short	(.L_32 - .L_31)
.L_31:
        /*007c*/ 	.word	0x00000000
        /*0080*/ 	.short	0x0006
        /*0082*/ 	.short	0x0024
        /*0084*/ 	.byte	0x00, 0xf0, 0x11, 0x00


	//----- nvinfo : EIATTR_KPARAM_INFO
	.align		4
.L_32:
        /*0088*/ 	.byte	0x04, 0x17
        /*008a*/ 	.short	(.L_34 - .L_33)
.L_33:
        /*008c*/ 	.word	0x00000000
        /*0090*/ 	.short	0x0005
        /*0092*/ 	.short	0x0020
        /*0094*/ 	.byte	0x00, 0xf0, 0x11, 0x00


	//----- nvinfo : EIATTR_KPARAM_INFO
	.align		4
.L_34:
        /*0098*/ 	.byte	0x04, 0x17
        /*009a*/ 	.short	(.L_36 - .L_35)
.L_35:
        /*009c*/ 	.word	0x00000000
        /*00a0*/ 	.short	0x0004
        /*00a2*/ 	.short	0x001c
        /*00a4*/ 	.byte	0x00, 0xf0, 0x11, 0x00


	//----- nvinfo : EIATTR_KPARAM_INFO
	.align		4
.L_36:
        /*00a8*/ 	.byte	0x04, 0x17
        /*00aa*/ 	.short	(.L_38 - .L_37)
.L_37:
        /*00ac*/ 	.word	0x00000000
        /*00b0*/ 	.short	0x0003
        /*00b2*/ 	.short	0x0018
        /*00b4*/ 	.byte	0x00, 0xf0, 0x11, 0x00


	//----- nvinfo : EIATTR_KPARAM_INFO
	.align		4
.L_38:
        /*00b8*/ 	.byte	0x04, 0x17
        /*00ba*/ 	.short	(.L_40 - .L_39)
.L_39:
        /*00bc*/ 	.word	0x00000000
        /*00c0*/ 	.short	0x0002
        /*00c2*/ 	.short	0x0010
        /*00c4*/ 	.byte	0x00, 0xf4, 0x21, 0x00


	//----- nvinfo : EIATTR_KPARAM_INFO
	.align		4
.L_40:
        /*00c8*/ 	.byte	0x04, 0x17
        /*00ca*/ 	.short	(.L_42 - .L_41)
.L_41:
        /*00cc*/ 	.word	0x00000000
        /*00d0*/ 	.short	0x0001
        /*00d2*/ 	.short	0x0008
        /*00d4*/ 	.byte	0x00, 0xf4, 0x21, 0x00


	//----- nvinfo : EIATTR_KPARAM_INFO
	.align		4
.L_42:
        /*00d8*/ 	.byte	0x04, 0x17
        /*00da*/ 	.short	(.L_44 - .L_43)
.L_43:
        /*00dc*/ 	.word	0x00000000
        /*00e0*/ 	.short	0x0000
        /*00e2*/ 	.short	0x0000
        /*00e4*/ 	.byte	0x00, 0xf4, 0x21, 0x00


	//----- nvinfo : EIATTR_AT_ENTRY_FRAGMENTS
	.align		4
.L_44:
        /*00e8*/ 	.byte	0x04, 0x4f
        /*00ea*/ 	.short	(.L_46 - .L_45)


	//   ....[0]....
.L_45:
        /*00ec*/ 	.word	0x00000004


	//----- nvinfo : EIATTR_RESERVED_SMEM_USED
	.align		4
.L_46:
        /*00f0*/ 	.byte	0x01, 0x41
	.zero		2


	//----- nvinfo : EIATTR_SPARSE_MMA_MASK
	.align		4
        /*00f4*/ 	.byte	0x03, 0x50
        /*00f6*/ 	.short	0x0000


	//----- nvinfo : EIATTR_TCGEN05_1CTA_USED
	.align		4
        /*00f8*/ 	.byte	0x01, 0x51
	.zero		2


	//----- nvinfo : EIATTR_MAXREG_COUNT
	.align		4
        /*00fc*/ 	.byte	0x03, 0x1b
        /*00fe*/ 	.short	0x00ff


	//----- nvinfo : EIATTR_NUM_BARRIERS
	.align		4
        /*0100*/ 	.byte	0x02, 0x4c
        /*0102*/ 	.byte	0x01
	.zero		1


	//----- nvinfo : EIATTR_ANNOTATIONS
	.align		4
        /*0104*/ 	.byte	0x04, 0x55
        /*0106*/ 	.short	(.L_48 - .L_47)


	//   ....[0]....
.L_47:
        /*0108*/ 	.word	0x00000001
        /*010c*/ 	.byte	0xa0, 0x09, 0x00, 0x00, 0x01, 0x00, 0x00, 0x00, 0xc0, 0x22, 0x00, 0x00, 0x01, 0x00, 0x00, 0x00
        /* <DEDUP_REMOVED lines=119> */
        /*088c*/ 	.byte	0x90, 0xdc, 0x00, 0x00, 0x01, 0x00, 0x00, 0x00, 0x10, 0xdf, 0x00, 0x00


	//----- nvinfo : EIATTR_INT_WARP_WIDE_INSTR_OFFSETS
	.align		4
.L_48:
        /*0898*/ 	.byte	0x04, 0x31
        /*089a*/ 	.short	(.L_50 - .L_49)


	//   ....[0]....
.L_49:
        /*089c*/ 	.word	0x000038a0


	//   ....[1]....
        /*08a0*/ 	.word	0x000038c0


	//   ....[2]....
        /*08a4*/ 	.word	0x000039e0


	//   ....[3]....
        /*08a8*/ 	.word	0x0000f9e0


	//   ....[4]....
        /*08ac*/ 	.word	0x0000fa30


	//----- nvinfo : EIATTR_COOP_GROUP_MASK_REGIDS
	.align		4
.L_50:
        /*08b0*/ 	.byte	0x04, 0x29
        /*08b2*/ 	.short	(.L_52 - .L_51)


	//   ....[0]....
.L_51:
        /*08b4*/ 	.word	0xffffffff


	//   ....[1]....
        /*08b8*/ 	.word	0xffffffff


	//   ....[2]....
        /*08bc*/ 	.word	0xffffffff


	//   ....[3]....
        /*08c0*/ 	.word	0xffffffff


	//----- nvinfo : EIATTR_COOP_GROUP_INSTR_OFFSETS
	.align		4
.L_52:
        /*08c4*/ 	.byte	0x04, 0x28
        /*08c6*/ 	.short	(.L_54 - .L_53)


	//   ....[0]....
.L_53:
        /*08c8*/ 	.word	0x00000070


	//   ....[1]....
        /*08cc*/ 	.word	0x00000330


	//   ....[2]....
        /*08d0*/ 	.word	0x0000f870


	//   ....[3]....
        /*08d4*/ 	.word	0x0000fae0


	//----- nvinfo : EIATTR_VRC_CTA_INIT_COUNT
	.align		4
.L_54:
        /*08d8*/ 	.byte	0x02, 0x4a
        /*08da*/ 	.byte	0x80
	.zero		1


	//----- nvinfo : EIATTR_MBARRIER_INSTR_OFFSETS
	.align		4
        /*08dc*/ 	.byte	0x04, 0x39
        /*08de*/ 	.short	(.L_56 - .L_55)


	//   ....[0]....
.L_55:
        /*08e0*/ 	.word	0x00003a50
        /*08e4*/ 	.word	0x000000ff
        /*08e8*/ 	.word	0x00000000
        /*08ec*/ 	.short	0x0100
        /*08ee*/ 	.byte	0x08
	.zero		1


	//   ....[1]....
        /*08f0*/ 	.word	0x00003a70
        /*08f4*/ 	.word	0x000000ff
        /*08f8*/ 	.word	0x0001c008
        /*08fc*/ 	.short	0x0100
        /*08fe*/ 	.byte	0x0b
	.zero		1


	//   ....[2]....
        /*0900*/ 	.word	0x0000b390
        /*0904*/ 	.word	0x000000ff
        /*0908*/ 	.word	0x00000000
        /*090c*/ 	.short	0x010a
        /*090e*/ 	.byte	0x08
	.zero		1


	//   ....[3]....
        /*0910*/ 	.word	0x0000e060
        /*0914*/ 	.word	0x000000ff
        /*0918*/ 	.word	0x00000000
        /*091c*/ 	.short	0x010a
        /*091e*/ 	.byte	0x08
	.zero		1


	//   ....[4]....
        /*0920*/ 	.word	0x0000e1d0
        /*0924*/ 	.word	0x000000ff
        /*0928*/ 	.word	0x0001c000
        /*092c*/ 	.short	0x0108
        /*092e*/ 	.byte	0x0b
	.zero		1


	//   ....[5]....
        /*0930*/ 	.word	0x0000e2d0
        /*0934*/ 	.word	0x000000ff
        /*0938*/ 	.word	0x0001c008
        /*093c*/ 	.short	0x0108
        /*093e*/ 	.byte	0x0b
	.zero		1


	//   ....[6]....
        /*0940*/ 	.word	0x0000fb00
        /*0944*/ 	.word	0x000000ff
        /*0948*/ 	.word	0x00000000
        /*094c*/ 	.short	0x010a
        /*094e*/ 	.byte	0x08
	.zero		1


	//   ....[7]....
        /*0950*/ 	.word	0x0000fb30
        /*0954*/ 	.word	0x000000ff
        /*0958*/ 	.word	0x00000000
        /*095c*/ 	.short	0x010a
        /*095e*/ 	.byte	0x08
	.zero		1


	//----- nvinfo : EIATTR_NUM_MBARRIERS
	.align		4
.L_56:
        /*0960*/ 	.byte	0x03, 0x38
        /*0962*/ 	.short	0x0002


	//----- nvinfo : EIATTR_EXIT_INSTR_OFFSETS
	.align		4
        /*0964*/ 	.byte	0x04, 0x1c
        /*0966*/ 	.short	(.L_58 - .L_57)


	//   ....[0]....
.L_57:
        /*0968*/ 	.word	0x0000faf0


	//----- nvinfo : EIATTR_REQNTID
	.align		4
.L_58:
        /*096c*/ 	.byte	0x04, 0x10
        /*096e*/ 	.short	(.L_60 - .L_59)
.L_59:
        /*0970*/ 	.word	0x00000080
        /*0974*/ 	.word	0x00000001
        /*0978*/ 	.word	0x00000001


	//----- nvinfo : EIATTR_CRS_STACK_SIZE
	.align		4
.L_60:
        /*097c*/ 	.byte	0x04, 0x1e
        /*097e*/ 	.short	(.L_62 - .L_61)
.L_61:
        /*0980*/ 	.word	0x00000000


	//----- nvinfo : EIATTR_CBANK_PARAM_SIZE
	.align		4
.L_62:
        /*0984*/ 	.byte	0x03, 0x19
        /*0986*/ 	.short	0x0050


	//----- nvinfo : EIATTR_PARAM_CBANK
	.align		4
        /*0988*/ 	.byte	0x04, 0x0a
        /*098a*/ 	.short	(.L_64 - .L_63)
	.align		4
.L_63:
        /*098c*/ 	.word	index@(.nv.constant0.matmul_kernel)
        /*0990*/ 	.short	0x0380
        /*0992*/ 	.short	0x0050


	//----- nvinfo : EIATTR_SW_WAR
	.align		4
.L_64:
        /*0994*/ 	.byte	0x04, 0x36
        /*0996*/ 	.short	(.L_66 - .L_65)
.L_65:
        /*0998*/ 	.word	0x00000008
.L_66:


//--------------------- .nv.compat                --------------------------
	.section	.nv.compat,"",@"SHT_CUDA_COMPAT_INFO"
	.align	4
        /*0000*/ 	.byte	0x02, 0x02, 0x02, 0x00, 0x02, 0x05, 0x05, 0x00, 0x02, 0x03, 0x00, 0x00, 0x02, 0x06, 0x01, 0x00


//--------------------- .nv.callgraph             --------------------------
	.section	.nv.callgraph,"",@"SHT_CUDA_CALLGRAPH"
	.align	4
	.sectionentsize	8
	.align		4
        /*0000*/ 	.word	0x00000000
	.align		4
        /*0004*/ 	.word	0xffffffff
	.align		4
        /*0008*/ 	.word	0x00000000
	.align		4
        /*000c*/ 	.word	0xfffffffe
	.align		4
        /*0010*/ 	.word	0x00000000
	.align		4
        /*0014*/ 	.word	0xfffffffd
	.align		4
        /*0018*/ 	.word	0x00000000
	.align		4
        /*001c*/ 	.word	0xfffffffc


//--------------------- .text.matmul_kernel       --------------------------
	.section	.text.matmul_kernel,"ax",@progbits
	.align	128
        .global         matmul_kernel
        .type           matmul_kernel,@function
        .size           matmul_kernel,(.L_x_21 - matmul_kernel)
        .other          matmul_kernel,@"STO_CUDA_ENTRY STV_DEFAULT"
matmul_kernel:
.text.matmul_kernel:
[----:B------:R-:W1:Y:S01]  /*0000*/  LDC R1, c[0x0][0x37c] ;  /* 0x0000df00ff017b82 */ /* 0x000e620000000800 */
[----:B------:R-:W2:Y:S01]  /*0010*/  S2R R4, SR_TID.X ;  /* 0x0000000000047919 */ /* 0x000ea20000002100 */
[----:B-1----:R-:W-:Y:S01]  /*0020*/  VIADD R1, R1, 0xfffffe30 ;  /* 0xfffffe3001017836 */ /* 0x002fe20000000000 */
[----:B--2---:R-:W-:-:S13]  /*0030*/  ISETP.GE.U32.AND P0, PT, R4, 0x20, PT ;  /* 0x000000200400780c */ /* 0x004fda0003f06070 */
[----:B------:R-:W-:Y:S02]  /*0040*/  VOTEU.ANY UP0, P0 ;  /* 0x0000000000ff7886 */ /* 0x000fe40000000100 */
[----:B------:R-:W-:Y:S05]  /*0050*/  BRA.U UP0, `(.L_x_0) ;  /* 0x0000000100b87547 */ /* 0x000fea000b800000 */
[----:B------:R-:W1:Y:S01]  /*0060*/  S2UR UR6, SR_CgaCtaId ;  /* 0x00000000000679c3 */ /* 0x000e620000008800 */
[----:B------:R-:W-:Y:S01]  /*0070*/  NOP ;  /* 0x0000000000007918 */ /* 0x000fe20000000000 */
[----:B------:R-:W-:Y:S02]  /*0080*/  UMOV UR4, 0x40 ;  /* 0x0000004000047882 */ /* 0x000fe40000000000 */
[----:B-1----:R-:W-:-:S09]  /*0090*/  ULEA UR4, UR6, UR4, 0x18 ;  /* 0x0000000406047291 */ /* 0x002fd2000f8ec0ff */
[----:B------:R-:W1:Y:S01]  /*00a0*/  LDS.U8 R0, [UR4] ;  /* 0x00000004ff007984 */ /* 0x000e620008000000 */
[----:B------:R-:W-:Y:S02]  /*00b0*/  UMOV UR4, 0x400 ;  /* 0x0000040000047882 */ /* 0x000fe40000000000 */
[----:B------:R-:W-:Y:S01]  /*00c0*/  ULEA UR4, UR6, UR4, 0x18 ;  /* 0x0000000406047291 */ /* 0x000fe2000f8ec0ff */
[----:B-1----:R-:W-:-:S13]  /*00d0*/  ISETP.NE.AND P0, PT, R0, RZ, PT ;  /* 0x000000ff0000720c */ /* 0x002fda0003f05270 */
[----:B------:R-:W-:Y:S05]  /*00e0*/  @P0 BRA `(.L_x_1) ;  /* 0x00000000007c0947 */ /* 0x000fea0003800000 */
[----:B------:R-:W-:-:S13]  /*00f0*/  ELECT P0, URZ, PT ;  /* 0x0000000000ff782f */ /* 0x000fda0003800000 */
[----:B------:R-:W-:Y:S05]  /*0100*/  @!P0 BRA `(.L_x_2) ;  /* 0x0000000000848947 */ /* 0x000fea0003800000 */
[----:B------:R-:W-:Y:S01]  /*0110*/  UMOV UR5, 0x4 ;  /* 0x0000000400057882 */ /* 0x000fe20000000000 */
[----:B------:R-:W-:Y:S02]  /*0120*/  IMAD.MOV.U32 R6, RZ, RZ, 0x1 ;  /* 0x00000001ff067424 */ /* 0x000fe400078e00ff */
[----:B------:R-:W-:Y:S02]  /*0130*/  IMAD.MOV.U32 R5, RZ, RZ, 0xf ;  /* 0x0000000fff057424 */ /* 0x000fe400078e00ff */
[----:B------:R-:W-:Y:S04]  /*0140*/  DEPBAR.LE SB1, 0x36 ;  /* 0x00009d800000791a */ /* 0x000fe80000000000 */
[----:B------:R-:W1:Y:S02]  /*0150*/  UTCATOMSWS.FIND_AND_SET.ALIGN UP1, UR5, UR5 ;  /* 0x00000005000575e3 */ /* 0x000e640008020800 */
[----:B-1----:R-:W-:-:S04]  /*0160*/  PLOP3.LUT P0, PT, PT, PT, UP1, 0x80, 0x8 ;  /* 0x000000000008781c */ /* 0x002fc80003f0f018 */
[----:B------:R-:W-:-:S04]  /*0170*/  SEL R0, RZ, 0xffffffff, !P0 ;  /* 0xffffffffff007807 */ /* 0x000fc80004000000 */
[----:B------:R-:W-:Y:S01]  /*0180*/  ISETP.NE.AND P0, PT, R0, RZ, PT ;  /* 0x000000ff0000720c */ /* 0x000fe20003f05270 */
[----:B------:R-:W-:-:S12]  /*0190*/  IMAD.U32 R0, RZ, RZ, UR5 ;  /* 0x00000005ff007e24 */ /* 0x000fd8000f8e00ff */
[----:B------:R-:W-:Y:S05]  /*01a0*/  @P0 BRA `(.L_x_3) ;  /* 0x0000000000240947 */ /* 0x000fea0003800000 */
.L_x_4:
[----:B------:R-:W-:Y:S05]  /*01b0*/  NANOSLEEP 0x64 ;  /* 0x000000640000795d */ /* 0x000fea0003800000 */
[----:B------:R-:W-:-:S05]  /*01c0*/  UMOV UR5, 0x4 ;  /* 0x0000000400057882 */ /* 0x000fca0000000000 */
[----:B------:R-:W-:Y:S04]  /*01d0*/  DEPBAR.LE SB1, 0x36 ;  /* 0x00009d800000791a */ /* 0x000fe80000000000 */
[----:B------:R-:W1:Y:S02]  /*01e0*/  UTCATOMSWS.FIND_AND_SET.ALIGN UP1, UR5, UR5 ;  /* 0x00000005000575e3 */ /* 0x000e640008020800 */
[----:B-1----:R-:W-:-:S04]  /*01f0*/  PLOP3.LUT P0, PT, PT, PT, UP1, 0x80, 0x8 ;  /* 0x000000000008781c */ /* 0x002fc80003f0f018 */
[----:B------:R-:W-:-:S04]  /*0200*/  SEL R0, RZ, 0xffffffff, !P0 ;  /* 0xffffffffff007807 */ /* 0x000fc80004000000 */
[----:B------:R-:W-:Y:S01]  /*0210*/  ISETP.NE.AND P0, PT, R0, RZ, PT ;  /* 0x000000ff0000720c */ /* 0x000fe20003f05270 */
[----:B------:R-:W-:-:S12]  /*0220*/  IMAD.U32 R0, RZ, RZ, UR5 ;  /* 0x00000005ff007e24 */ /* 0x000fd8000f8e00ff */
[----:B------:R-:W-:Y:S05]  /*0230*/  @!P0 BRA `(.L_x_4) ;  /* 0xfffffffc00dc8947 */ /* 0x000fea000383ffff */
.L_x_3:
[C---:B------:R-:W-:Y:S01]  /*0240*/  VIADD R3, R0.reuse, 0x10 ;  /* 0x0000001000037836 */ /* 0x040fe20000000000 */
[----:B------:R-:W-:Y:S01]  /*0250*/  UMOV UR5, 0x50 ;  /* 0x0000005000057882 */ /* 0x000fe20000000000 */
[----:B------:R-:W-:Y:S01]  /*0260*/  SHF.L.U32 R2, R5, R0, RZ ;  /* 0x0000000005027219 */ /* 0x000fe200000006ff */
[----:B------:R-:W-:Y:S01]  /*0270*/  ULEA UR5, UR6, UR5, 0x18 ;  /* 0x0000000506057291 */ /* 0x000fe2000f8ec0ff */
[----:B------:R-:W-:Y:S01]  /*0280*/  IMAD.SHL.U32 R0, R0, 0x20, RZ ;  /* 0x0000002000007824 */ /* 0x000fe200078e00ff */
[----:B------:R-:W-:-:S04]  /*0290*/  SHF.L.U32 R3, R6, R3, RZ ;  /* 0x0000000306037219 */ /* 0x000fc800000006ff */
[----:B------:R-:W-:-:S05]  /*02a0*/  LOP3.LUT R2, R3, R2, RZ, 0xfc, !PT ;  /* 0x0000000203027212 */ /* 0x000fca00078efcff */
[----:B------:R1:W-:Y:S04]  /*02b0*/  ATOMS.OR RZ, [UR5], R2 ;  /* 0x00000002ffff798c */ /* 0x0003e8000b000005 */
[----:B------:R1:W-:Y:S01]  /*02c0*/  STS [UR4], R0 ;  /* 0x00000000ff007988 */ /* 0x0003e20008000804 */
[----:B------:R-:W-:Y:S05]  /*02d0*/  BRA `(.L_x_2) ;  /* 0x0000000000107947 */ /* 0x000fea0003800000 */
.L_x_1:
[----:B------:R-:W-:Y:S01]  /*02e0*/  IMAD.MOV.U32 R0, RZ, RZ, -0x1 ;  /* 0xffffffffff007424 */ /* 0x000fe200078e00ff */
[----:B------:R-:W-:-:S04]  /*02f0*/  MOV R2, 0x320 ;  /* 0x0000032000027802 */ /* 0x000fc80000000f00 */
[----:B------:R1:W-:Y:S03]  /*0300*/  STS [UR4], R0 ;  /* 0x00000000ff007988 */ /* 0x0003e60008000804 */
[----:B-1----:R-:W-:Y:S05]  /*0310*/  CALL.REL.NOINC `($__internal_1_$__cuda_sm10x_tcgen05_guardrail_trap_phase_invalid_during_alloc) ;  /* 0x000000f8001c7944 */ /* 0x002fea0003c00000 */
.L_x_2:
[----:B------:R-:W-:Y:S05]  /*0320*/  WARPSYNC.ALL ;  /* 0x0000000000007948 */ /* 0x000fea0003800000 */
[----:B------:R-:W-:Y:S01]  /*0330*/  NOP ;  /* 0x0000000000007918 */ /* 0x000fe20000000000 */
.L_x_0:
[----:B------:R-:W2:Y:S01]  /*0340*/  LDC.64 R56, c[0x0][0x398] ;  /* 0x0000e600ff387b82 */ /* 0x000ea20000000a00 */
[----:B------:R-:W3:Y:S01]  /*0350*/  S2R R6, SR_CTAID.X ;  /* 0x0000000000067919 */ /* 0x000ee20000002500 */
[----:B------:R-:W4:Y:S01]  /*0360*/  LDCU UR4, c[0x0][0x3a4] ;  /* 0x00007480ff0477ac */ /* 0x000f220008000800 */
[----:B------:R-:W-:Y:S01]  /*0370*/  LOP3.LUT R55, R4, 0x3f, RZ, 0xc0, !PT ;  /* 0x0000003f04377812 */ /* 0x000fe200078ec0ff */
[----:B------:R-:W5:Y:S04]  /*0380*/  LDCU.128 UR12, c[0x0][0x380] ;  /* 0x00007000ff0c77ac */ /* 0x000f680008000c00 */
[----:B------:R-:W1:Y:S01]  /*0390*/  S2UR UR5, SR_CgaCtaId ;  /* 0x00000000000579c3 */ /* 0x000e620000008800 */
[----:B------:R-:W-:Y:S01]  /*03a0*/  UMOV UR11, 0x400 ;  /* 0x00000400000b7882 */ /* 0x000fe20000000000 */
[----:B------:R-:W1:Y:S01]  /*03b0*/  LDCU.64 UR28, c[0x0][0x358] ;  /* 0x00006b00ff1c77ac */ /* 0x000e620008000a00 */
[----:B------:R-:W-:-:S05]  /*03c0*/  UMOV UR7, 0x1 ;  /* 0x0000000100077882 */ /* 0x000fca0000000000 */
[----:B------:R-:W4:Y:S01]  /*03d0*/  LDC R251, c[0x0][0x3a0] ;  /* 0x0000e800fffb7b82 */ /* 0x000f220000000800 */
[----:B-12---:R-:W-:Y:S01]  /*03e0*/  VIADD R0, R57, 0x3f ;  /* 0x0000003f39007836 */ /* 0x006fe20000000000 */
[----:B------:R-:W-:-:S04]  /*03f0*/  IABS R13, R56 ;  /* 0x00000038000d7213 */ /* 0x000fc80000000000 */
[----:B------:R-:W-:Y:S01]  /*0400*/  SHF.R.S32.HI R3, RZ, 0x1f, R0 ;  /* 0x0000001fff037819 */ /* 0x000fe20000011400 */
[----:B------:R-:W-:-:S03]  /*0410*/  ULEA UR11, UR5, UR11, 0x18 ;  /* 0x0000000b050b7291 */ /* 0x000fc6000f8ec0ff */
[----:B------:R-:W-:Y:S02]  /*0420*/  LEA.HI R3, R3, R0, RZ, 0x6 ;  /* 0x0000000003037211 */ /* 0x000fe400078f30ff */
[----:B---3--:R-:W-:Y:S01]  /*0430*/  IABS R10, R6 ;  /* 0x00000006000a7213 */ /* 0x008fe20000000000 */
[----:B------:R-:W-:Y:S01]  /*0440*/  UIADD3 UR8, UPT, UPT, UR11, 0x1c000, URZ ;  /* 0x0001c0000b087890 */ /* 0x000fe2000fffe0ff */
[----:B------:R-:W-:-:S05]  /*0450*/  SHF.R.S32.HI R3, RZ, 0x6, R3 ;  /* 0x00000006ff037819 */ /* 0x000fca0000011403 */
[----:B------:R-:W-:-:S05]  /*0460*/  IMAD.SHL.U32 R5, R3, 0x4, RZ ;  /* 0x0000000403057824 */ /* 0x000fca00078e00ff */
[-C--:B------:R-:W-:Y:S02]  /*0470*/  IABS R7, R5.reuse ;  /* 0x0000000500077213 */ /* 0x080fe40000000000 */
[----:B------:R-:W-:Y:S02]  /*0480*/  IABS R11, R5 ;  /* 0x00000005000b7213 */ /* 0x000fe40000000000 */
[----:B------:R-:W1:Y:S08]  /*0490*/  I2F.RP R0, R7 ;  /* 0x0000000700007306 */ /* 0x000e700000209400 */
[----:B-1----:R-:W1:Y:S02]  /*04a0*/  MUFU.RCP R0, R0 ;  /* 0x0000000000007308 */ /* 0x002e640000001000 */
[----:B-1----:R-:W-:-:S02]  /*04b0*/  VIADD R2, R0, 0xffffffe ;  /* 0x0ffffffe00027836 */ /* 0x002fc40000000000 */
[----:B------:R-:W-:-:S04]  /*04c0*/  IMAD.MOV R0, RZ, RZ, -R11 ;  /* 0x000000ffff007224 */ /* 0x000fc800078e0a0b */
[----:B------:R1:W2:Y:S02]  /*04d0*/  F2I.FTZ.U32.TRUNC.NTZ R3, R2 ;  /* 0x0000000200037305 */ /* 0x0002a4000021f000 */
[----:B-1----:R-:W-:Y:S02]  /*04e0*/  IMAD.MOV.U32 R2, RZ, RZ, RZ ;  /* 0x000000ffff027224 */ /* 0x002fe400078e00ff */
[----:B--2---:R-:W-:-:S04]  /*04f0*/  IMAD.MOV R8, RZ, RZ, -R3 ;  /* 0x000000ffff087224 */ /* 0x004fc800078e0a03 */
[----:B------:R-:W-:Y:S02]  /*0500*/  IMAD R9, R8, R7, RZ ;  /* 0x0000000708097224 */ /* 0x000fe400078e02ff */
[----:B------:R-:W-:Y:S02]  /*0510*/  IMAD.MOV.U32 R8, RZ, RZ, R10 ;  /* 0x000000ffff087224 */ /* 0x000fe400078e000a */
[----:B------:R-:W-:-:S06]  /*0520*/  IMAD.HI.U32 R3, R3, R9, R2 ;  /* 0x0000000903037227 */ /* 0x000fcc00078e0002 */
[----:B------:R-:W-:-:S04]  /*0530*/  IMAD.HI.U32 R3, R3, R8, RZ ;  /* 0x0000000803037227 */ /* 0x000fc800078e00ff */
[----:B------:R-:W-:Y:S01]  /*0540*/  IMAD R0, R3, R0, R8 ;  /* 0x0000000003007224 */ /* 0x000fe200078e0208 */
[----:B------:R-:W-:Y:S04]  /*0550*/  BAR.SYNC.DEFER_BLOCKING 0x0 ;  /* 0x0000000000007b1d */ /* 0x000fe80000010000 */
[----:B------:R-:W-:-:S13]  /*0560*/  ISETP.GT.U32.AND P1, PT, R7, R0, PT ;  /* 0x000000000700720c */ /* 0x000fda0003f24070 */
[----:B------:R-:W-:Y:S02]  /*0570*/  @!P1 IMAD.IADD R0, R0, 0x1, -R7 ;  /* 0x0000000100009824 */ /* 0x000fe400078e0a07 */
[----:B------:R-:W-:Y:S01]  /*0580*/  @!P1 VIADD R3, R3, 0x1 ;  /* 0x0000000103039836 */ /* 0x000fe20000000000 */
[----:B------:R-:W-:Y:S02]  /*0590*/  ISETP.NE.AND P1, PT, R5, RZ, PT ;  /* 0x000000ff0500720c */ /* 0x000fe40003f25270 */
[----:B------:R-:W-:Y:S02]  /*05a0*/  ISETP.GE.U32.AND P0, PT, R0, R7, PT ;  /* 0x000000070000720c */ /* 0x000fe40003f06070 */
[----:B------:R-:W-:-:S04]  /*05b0*/  LOP3.LUT R0, R6, R5, RZ, 0x3c, !PT ;  /* 0x0000000506007212 */ /* 0x000fc800078e3cff */
[----:B------:R-:W-:Y:S01]  /*05c0*/  ISETP.GE.AND P2, PT, R0, RZ, PT ;  /* 0x000000ff0000720c */ /* 0x000fe20003f46270 */
[----:B------:R-:W-:-:S06]  /*05d0*/  VIADD R0, R56, 0x7f ;  /* 0x0000007f38007836 */ /* 0x000fcc0000000000 */
[----:B------:R-:W-:-:S04]  /*05e0*/  @P0 VIADD R3, R3, 0x1 ;  /* 0x0000000103030836 */ /* 0x000fc80000000000 */
[----:B------:R-:W-:Y:S01]  /*05f0*/  IMAD.MOV.U32 R2, RZ, RZ, R3 ;  /* 0x000000ffff027224 */ /* 0x000fe200078e0003 */
[----:B------:R-:W-:-:S03]  /*0600*/  SHF.R.S32.HI R3, RZ, 0x1f, R0 ;  /* 0x0000001fff037819 */ /* 0x000fc60000011400 */
[----:B------:R-:W-:Y:S01]  /*0610*/  @!P2 IMAD.MOV R2, RZ, RZ, -R2 ;  /* 0x000000ffff02a224 */ /* 0x000fe200078e0a02 */
[----:B------:R-:W-:Y:S02]  /*0620*/  @!P1 LOP3.LUT R2, RZ, R5, RZ, 0x33, !PT ;  /* 0x00000005ff029212 */ /* 0x000fe400078e33ff */
[----:B------:R-:W-:-:S03]  /*0630*/  LEA.HI R3, R3, R0, RZ, 0x7 ;  /* 0x0000000003037211 */ /* 0x000fc600078f38ff */
[----:B------:R-:W-:Y:S02]  /*0640*/  IMAD.SHL.U32 R10, R2, 0x4, RZ ;  /* 0x00000004020a7824 */ /* 0x000fe400078e00ff */
[----:B------:R-:W-:-:S03]  /*0650*/  IMAD.MOV R2, RZ, RZ, -R2 ;  /* 0x000000ffff027224 */ /* 0x000fc600078e0a02 */
[----:B------:R-:W-:Y:S01]  /*0660*/  LEA.HI.SX32 R3, R3, -R10, 0x19 ;  /* 0x8000000a03037211 */ /* 0x000fe200078fcaff */
[----:B------:R-:W-:-:S03]  /*0670*/  IMAD R12, R5, R2, R6 ;  /* 0x00000002050c7224 */ /* 0x000fc600078e0206 */
[----:B------:R-:W-:Y:S02]  /*0680*/  VIMNMX R11, PT, PT, R3, 0x4, PT ;  /* 0x00000004030b7848 */ /* 0x000fe40003fe0100 */
[----:B------:R-:W-:Y:S02]  /*0690*/  IABS R9, R12 ;  /* 0x0000000c00097213 */ /* 0x000fe40000000000 */
[-C--:B------:R-:W-:Y:S02]  /*06a0*/  IABS R7, R11.reuse ;  /* 0x0000000b00077213 */ /* 0x080fe40000000000 */
[----:B------:R-:W-:Y:S02]  /*06b0*/  IABS R6, R11 ;  /* 0x0000000b00067213 */ /* 0x000fe40000000000 */
[----:B------:R-:W1:Y:S08]  /*06c0*/  I2F.RP R0, R7 ;  /* 0x0000000700007306 */ /* 0x000e700000209400 */
[----:B-1----:R-:W1:Y:S02]  /*06d0*/  MUFU.RCP R0, R0 ;  /* 0x0000000000007308 */ /* 0x002e640000001000 */
[----:B-1----:R-:W-:-:S02]  /*06e0*/  VIADD R3, R0, 0xffffffe ;  /* 0x0ffffffe00037836 */ /* 0x002fc40000000000 */
[----:B------:R-:W-:-:S04]  /*06f0*/  IMAD.MOV R0, RZ, RZ, -R6 ;  /* 0x000000ffff007224 */ /* 0x000fc800078e0a06 */
[----:B------:R-:W1:Y:S02]  /*0700*/  F2I.FTZ.U32.TRUNC.NTZ R3, R3 ;  /* 0x0000000300037305 */ /* 0x000e64000021f000 */
[----:B-1----:R-:W-:-:S04]  /*0710*/  IMAD.MOV R8, RZ, RZ, -R3 ;  /* 0x000000ffff087224 */ /* 0x002fc800078e0a03 */
[----:B------:R-:W-:-:S04]  /*0720*/  IMAD.MOV.U32 R2, RZ, RZ, R8 ;  /* 0x000000ffff027224 */ /* 0x000fc800078e0008 */
[----:B------:R-:W-:Y:S02]  /*0730*/  IMAD R5, R2, R7, RZ ;  /* 0x0000000702057224 */ /* 0x000fe400078e02ff */
[----:B------:R-:W-:-:S04]  /*0740*/  IMAD.MOV.U32 R2, RZ, RZ, RZ ;  /* 0x000000ffff027224 */ /* 0x000fc800078e00ff */
[----:B------:R-:W-:Y:S01]  /*0750*/  IMAD.HI.U32 R2, R3, R5, R2 ;  /* 0x0000000503027227 */ /* 0x000fe200078e0002 */
[----:B------:R-:W-:Y:S01]  /*0760*/  IABS R5, R57 ;  /* 0x0000003900057213 */ /* 0x000fe20000000000 */
[----:B------:R-:W1:Y:S04]  /*0770*/  I2F.RP R3, R13 ;  /* 0x0000000d00037306 */ /* 0x000e680000209400 */
[----:B------:R-:W-:-:S04]  /*0780*/  IMAD.HI.U32 R2, R2, R9, RZ ;  /* 0x0000000902027227 */ /* 0x000fc800078e00ff */
[----:B------:R-:W-:Y:S01]  /*0790*/  IMAD R0, R2, R0, R9 ;  /* 0x0000000002007224 */ /* 0x000fe200078e0209 */
[----:B------:R-:W2:Y:S04]  /*07a0*/  I2F.RP R8, R5 ;  /* 0x0000000500087306 */ /* 0x000ea80000209400 */
[----:B------:R-:W-:-:S04]  /*07b0*/  ISETP.GT.U32.AND P1, PT, R7, R0, PT ;  /* 0x000000000700720c */ /* 0x000fc80003f24070 */
[----:B-1----:R-:W1:Y:S08]  /*07c0*/  MUFU.RCP R3, R3 ;  /* 0x0000000300037308 */ /* 0x002e700000001000 */
[----:B--2---:R-:W2:Y:S01]  /*07d0*/  MUFU.RCP R8, R8 ;  /* 0x0000000800087308 */ /* 0x004ea20000001000 */
[----:B------:R-:W-:Y:S02]  /*07e0*/  @!P1 IMAD.IADD R0, R0, 0x1, -R7 ;  /* 0x0000000100009824 */ /* 0x000fe400078e0a07 */
[----:B------:R-:W-:Y:S01]  /*07f0*/  @!P1 VIADD R2, R2, 0x1 ;  /* 0x0000000102029836 */ /* 0x000fe20000000000 */
[----:B------:R-:W-:-:S02]  /*0800*/  ISETP.NE.AND P1, PT, R11, RZ, PT ;  /* 0x000000ff0b00720c */ /* 0x000fc40003f25270 */
[----:B------:R-:W-:Y:S02]  /*0810*/  ISETP.GE.U32.AND P0, PT, R0, R7, PT ;  /* 0x000000070000720c */ /* 0x000fe40003f06070 */
[----:B------:R-:W-:Y:S01]  /*0820*/  LOP3.LUT R0, R12, R11, RZ, 0x3c, !PT ;  /* 0x0000000b0c007212 */ /* 0x000fe200078e3cff */
[----:B-1----:R-:W-:-:S03]  /*0830*/  VIADD R6, R3, 0xffffffe ;  /* 0x0ffffffe03067836 */ /* 0x002fc60000000000 */
[----:B------:R-:W-:Y:S01]  /*0840*/  ISETP.GE.AND P2, PT, R0, RZ, PT ;  /* 0x000000ff0000720c */ /* 0x000fe20003f46270 */
[----:B------:R1:W3:Y:S01]  /*0850*/  F2I.FTZ.U32.TRUNC.NTZ R7, R6 ;  /* 0x0000000600077305 */ /* 0x0002e2000021f000 */
[----:B--2---:R-:W-:-:S05]  /*0860*/  VIADD R9, R8, 0xffffffe ;  /* 0x0ffffffe08097836 */ /* 0x004fca0000000000 */
[----:B------:R-:W-:Y:S02]  /*0870*/  @P0 VIADD R2, R2, 0x1 ;  /* 0x0000000102020836 */ /* 0x000fe40000000000 */
[----:B-1----:R-:W-:Y:S01]  /*0880*/  IMAD.MOV.U32 R6, RZ, RZ, RZ ;  /* 0x000000ffff067224 */ /* 0x002fe200078e00ff */
[----:B------:R-:W1:Y:S01]  /*0890*/  F2I.FTZ.U32.TRUNC.NTZ R9, R9 ;  /* 0x0000000900097305 */ /* 0x000e62000021f000 */
[----:B------:R-:W-:Y:S01]  /*08a0*/  IMAD.MOV.U32 R14, RZ, RZ, R2 ;  /* 0x000000ffff0e7224 */ /* 0x000fe200078e0002 */
[----:B------:R-:W-:-:S03]  /*08b0*/  LOP3.LUT R2, R4, 0x7f, RZ, 0xc0, !PT ;  /* 0x0000007f04027812 */ /* 0x000fc600078ec0ff */
[----:B------:R-:W-:Y:S01]  /*08c0*/  @!P2 IMAD.MOV R14, RZ, RZ, -R14 ;  /* 0x000000ffff0ea224 */ /* 0x000fe200078e0a0e */
[----:B------:R-:W-:Y:S01]  /*08d0*/  @!P1 LOP3.LUT R14, RZ, R11, RZ, 0x33, !PT ;  /* 0x0000000bff0e9212 */ /* 0x000fe200078e33ff */
[----:B---3--:R-:W-:-:S04]  /*08e0*/  IMAD.MOV R8, RZ, RZ, -R7 ;  /* 0x000000ffff087224 */ /* 0x008fc800078e0a07 */
[----:B------:R-:W-:-:S04]  /*08f0*/  IMAD.MOV R0, RZ, RZ, -R14 ;  /* 0x000000ffff007224 */ /* 0x000fc800078e0a0e */
[----:B------:R-:W-:Y:S01]  /*0900*/  IMAD R0, R11, R0, R12 ;  /* 0x000000000b007224 */ /* 0x000fe200078e020c */
[----:B------:R-:W-:Y:S01]  /*0910*/  SHF.R.S32.HI R12, RZ, 0x6, R4 ;  /* 0x00000006ff0c7819 */ /* 0x000fe20000011404 */
[----:B------:R-:W-:Y:S02]  /*0920*/  IMAD R11, R8, R13, RZ ;  /* 0x0000000d080b7224 */ /* 0x000fe400078e02ff */
[----:B------:R-:W-:Y:S02]  /*0930*/  IMAD.IADD R3, R10, 0x1, R0 ;  /* 0x000000010a037824 */ /* 0x000fe400078e0200 */
[----:B------:R-:W-:Y:S02]  /*0940*/  IMAD.SHL.U32 R0, R14, 0x40, RZ ;  /* 0x000000400e007824 */ /* 0x000fe400078e00ff */
[----:B------:R-:W-:Y:S01]  /*0950*/  IMAD R39, R3, 0x80, R2 ;  /* 0x0000008003277824 */ /* 0x000fe200078e0202 */
[----:B------:R-:W-:Y:S01]  /*0960*/  SHF.R.U32.HI R3, RZ, 0x6, R4 ;  /* 0x00000006ff037819 */ /* 0x000fe20000011604 */
[----:B-1----:R-:W-:-:S02]  /*0970*/  IMAD.MOV R8, RZ, RZ, -R9 ;  /* 0x000000ffff087224 */ /* 0x002fc400078e0a09 */
[----:B------:R-:W-:Y:S01]  /*0980*/  IMAD.HI.U32 R6, R7, R11, R6 ;  /* 0x0000000b07067227 */ /* 0x000fe200078e0006 */
[----:B------:R-:W-:Y:S01]  /*0990*/  SGXT.U32 R3, R3, 0x1 ;  /* 0x000000010303781a */ /* 0x000fe20000000000 */
[----:B------:R-:W-:Y:S01]  /*09a0*/  STL [R1+0xd4], R39 ;  /* 0x0000d42701007387 */ /* 0x000fe20000100800 */
[----:B------:R-:W-:Y:S02]  /*09b0*/  IABS R10, R39 ;  /* 0x00000027000a7213 */ /* 0x000fe40000000000 */
[----:B------:R-:W-:Y:S01]  /*09c0*/  LOP3.LUT R7, R0, R3, RZ, 0xfc, !PT ;  /* 0x0000000300077212 */ /* 0x000fe200078efcff */
[----:B------:R-:W-:Y:S01]  /*09d0*/  IMAD R3, R8, R5, RZ ;  /* 0x0000000508037224 */ /* 0x000fe200078e02ff */
[----:B------:R-:W-:Y:S01]  /*09e0*/  SHF.R.U32.HI R11, RZ, 0x5, R4 ;  /* 0x00000005ff0b7819 */ /* 0x000fe20000011604 */
[----:B------:R-:W-:Y:S01]  /*09f0*/  IMAD.MOV.U32 R8, RZ, RZ, RZ ;  /* 0x000000ffff087224 */ /* 0x000fe200078e00ff */
[----:B------:R-:W-:Y:S01]  /*0a00*/  LOP3.LUT R19, R7, 0x6, RZ, 0xfc, !PT ;  /* 0x0000000607137812 */ /* 0x000fe200078efcff */
[----:B------:R-:W-:Y:S01]  /*0a10*/  IMAD.HI.U32 R6, R6, R10, RZ ;  /* 0x0000000a06067227 */ /* 0x000fe200078e00ff */
[----:B------:R-:W-:-:S02]  /*0a20*/  R2UR UR9, R11 ;  /* 0x000000000b0972ca */ /* 0x000fc400000e0000 */
[----:B------:R-:W-:Y:S01]  /*0a30*/  IABS R11, R7 ;  /* 0x00000007000b7213 */ /* 0x000fe20000000000 */
[----:B------:R-:W-:Y:S01]  /*0a40*/  IMAD.HI.U32 R8, R9, R3, R8 ;  /* 0x0000000309087227 */ /* 0x000fe200078e0008 */
[----:B------:R-:W-:Y:S02]  /*0a50*/  SGXT R3, R12, 0x1 ;  /* 0x000000010c03781a */ /* 0x000fe40000000200 */
[----:B------:R-:W-:Y:S01]  /*0a60*/  IABS R16, R19 ;  /* 0x0000001300107213 */ /* 0x000fe20000000000 */
[----:B------:R-:W-:Y:S01]  /*0a70*/  IMAD.MOV R6, RZ, RZ, -R6 ;  /* 0x000000ffff067224 */ /* 0x000fe200078e0a06 */
[----:B------:R-:W-:Y:S01]  /*0a80*/  LOP3.LUT R3, R3, 0x90, RZ, 0xc0, !PT ;  /* 0x0000009003037812 */ /* 0x000fe200078ec0ff */
[----:B------:R-:W-:Y:S01]  /*0a90*/  IMAD.HI.U32 R9, R8, R11, RZ ;  /* 0x0000000b08097227 */ /* 0x000fe200078e00ff */
[C---:B------:R-:W-:Y:S02]  /*0aa0*/  LOP3.LUT R18, R7.reuse, 0x4, RZ, 0xfc, !PT ;  /* 0x0000000407127812 */ /* 0x040fe400078efcff */
[----:B------:R-:W-:Y:S01]  /*0ab0*/  LOP3.LUT R17, R7, 0x2, RZ, 0xfc, !PT ;  /* 0x0000000207117812 */ /* 0x000fe200078efcff */
[C---:B------:R-:W-:Y:S01]  /*0ac0*/  IMAD R6, R13.reuse, R6, R10 ;  /* 0x000000060d067224 */ /* 0x040fe200078e020a */
[----:B------:R-:W-:Y:S01]  /*0ad0*/  ISETP.GE.AND P1, PT, R18, RZ, PT ;  /* 0x000000ff1200720c */ /* 0x000fe20003f26270 */
[----:B------:R-:W-:Y:S01]  /*0ae0*/  IMAD.SHL.U32 R10, R4, 0x4, RZ ;  /* 0x00000004040a7824 */ /* 0x000fe200078e00ff */
[----:B------:R-:W-:Y:S01]  /*0af0*/  IABS R15, R17 ;  /* 0x00000011000f7213 */ /* 0x000fe20000000000 */
[----:B------:R-:W-:Y:S01]  /*0b00*/  IMAD.MOV R14, RZ, RZ, -R9 ;  /* 0x000000ffff0e7224 */ /* 0x000fe200078e0a09 */
[----:B------:R-:W-:-:S02]  /*0b10*/  ISETP.GT.U32.AND P0, PT, R13, R6, PT ;  /* 0x000000060d00720c */ /* 0x000fc40003f04070 */
[----:B------:R-:W-:Y:S01]  /*0b20*/  LOP3.LUT R12, R3, 0x7c, R10, 0x78, !PT ;  /* 0x0000007c030c7812 */ /* 0x000fe200078e780a */
[----:B------:R-:W-:Y:S01]  /*0b30*/  IMAD R10, R5, R14, R11 ;  /* 0x0000000e050a7224 */ /* 0x000fe200078e020b */
[----:B------:R-:W-:Y:S01]  /*0b40*/  IABS R9, R18 ;  /* 0x0000001200097213 */ /* 0x000fe20000000000 */
[----:B------:R-:W-:Y:S01]  /*0b50*/  IMAD.HI.U32 R11, R8, R16, RZ ;  /* 0x00000010080b7227 */ /* 0x000fe200078e00ff */
[----:B------:R-:W-:Y:S02]  /*0b60*/  ISETP.GE.AND P4, PT, R17, RZ, PT ;  /* 0x000000ff1100720c */ /* 0x000fe40003f86270 */
[----:B------:R-:W-:Y:S01]  /*0b70*/  ISETP.GT.U32.AND P2, PT, R5, R10, PT ;  /* 0x0000000a0500720c */ /* 0x000fe20003f44070 */
[----:B------:R-:W-:Y:S01]  /*0b80*/  IMAD.MOV R11, RZ, RZ, -R11 ;  /* 0x000000ffff0b7224 */ /* 0x000fe200078e0a0b */
[----:B------:R-:W-:Y:S01]  /*0b90*/  LOP3.LUT R17, R7, 0xc, RZ, 0xfc, !PT ;  /* 0x0000000c07117812 */ /* 0x000fe200078efcff */
[----:B------:R-:W-:Y:S01]  /*0ba0*/  IMAD.SHL.U32 R3, R4, 0x100, RZ ;  /* 0x0000010004037824 */ /* 0x000fe200078e00ff */
[----:B------:R-:W-:Y:S01]  /*0bb0*/  ISETP.GE.AND P6, PT, R19, RZ, PT ;  /* 0x000000ff1300720c */ /* 0x000fe20003fc6270 */
[----:B------:R-:W-:Y:S01]  /*0bc0*/  @!P0 IMAD.IADD R6, R6, 0x1, -R13 ;  /* 0x0000000106068824 */ /* 0x000fe200078e0a0d */
[----:B------:R-:W-:Y:S01]  /*0bd0*/  IABS R22, R17 ;  /* 0x0000001100167213 */ /* 0x000fe20000000000 */
[----:B------:R-:W-:Y:S01]  /*0be0*/  IMAD.MOV.U32 R14, RZ, RZ, R9 ;  /* 0x000000ffff0e7224 */ /* 0x000fe200078e0009 */
[----:B------:R-:W-:Y:S01]  /*0bf0*/  LOP3.LUT R3, R12, 0x2000, R3, 0xf8, !PT ;  /* 0x000020000c037812 */ /* 0x000fe200078ef803 */
[----:B------:R-:W-:Y:S01]  /*0c00*/  IMAD.HI.U32 R9, R8, R15, RZ ;  /* 0x0000000f08097227 */ /* 0x000fe200078e00ff */
[----:B------:R-:W-:-:S02]  /*0c10*/  ISETP.GT.U32.AND P3, PT, R13, R6, PT ;  /* 0x000000060d00720c */ /* 0x000fc40003f64070 */
[C---:B------:R-:W-:Y:S01]  /*0c20*/  ISETP.GE.AND P5, PT, R7.reuse, RZ, PT ;  /* 0x000000ff0700720c */ /* 0x040fe20003fa6270 */
[----:B------:R-:W-:Y:S01]  /*0c30*/  @!P2 IMAD.IADD R10, R10, 0x1, -R5 ;  /* 0x000000010a0aa824 */ /* 0x000fe200078e0a05 */
[----:B------:R-:W-:Y:S01]  /*0c40*/  LOP3.LUT R25, R7, 0x26, RZ, 0xfc, !PT ;  /* 0x0000002607197812 */ /* 0x000fe200078efcff */
[----:B------:R-:W-:Y:S01]  /*0c50*/  IMAD R16, R5, R11, R16 ;  /* 0x0000000b05107224 */ /* 0x000fe200078e0210 */
[----:B------:R-:W-:Y:S01]  /*0c60*/  LOP3.LUT R21, R7, 0x22, RZ, 0xfc, !PT ;  /* 0x0000002207157812 */ /* 0x000fe200078efcff */
[----:B------:R-:W-:Y:S01]  /*0c70*/  IMAD.MOV R12, RZ, RZ, -R9 ;  /* 0x000000ffff0c7224 */ /* 0x000fe200078e0a09 */
[----:B------:R-:W-:Y:S01]  /*0c80*/  ISETP.GT.U32.AND P2, PT, R5, R10, PT ;  /* 0x0000000a0500720c */ /* 0x000fe20003f44070 */
[----:B------:R-:W-:Y:S01]  /*0c90*/  IMAD.HI.U32 R9, R8, R14, RZ ;  /* 0x0000000e08097227 */ /* 0x000fe200078e00ff */
[----:B------:R-:W-:Y:S02]  /*0ca0*/  IABS R50, R25 ;  /* 0x0000001900327213 */ /* 0x000fe40000000000 */
[----:B------:R-:W-:Y:S01]  /*0cb0*/  IABS R46, R21 ;  /* 0x00000015002e7213 */ /* 0x000fe20000000000 */
[----:B------:R-:W-:Y:S01]  /*0cc0*/  IMAD.MOV R9, RZ, RZ, -R9 ;  /* 0x000000ffff097224 */ /* 0x000fe200078e0a09 */
[C---:B------:R-:W-:Y:S01]  /*0cd0*/  LOP3.LUT R23, R7.reuse, 0x24, RZ, 0xfc, !PT ;  /* 0x0000002407177812 */ /* 0x040fe200078efcff */
[----:B------:R-:W-:Y:S01]  /*0ce0*/  @!P3 IMAD.IADD R6, R6, 0x1, -R13 ;  /* 0x000000010606b824 */ /* 0x000fe200078e0a0d */
[----:B------:R-:W-:Y:S01]  /*0cf0*/  LOP3.LUT R13, R7, 0x8, RZ, 0xfc, !PT ;  /* 0x00000008070d7812 */ /* 0x000fe200078efcff */
[----:B------:R-:W-:Y:S01]  /*0d00*/  IMAD R12, R5, R12, R15 ;  /* 0x0000000c050c7224 */ /* 0x000fe200078e020f */
[----:B------:R-:W-:Y:S01]  /*0d10*/  LOP3.LUT R15, R7, 0xa, RZ, 0xfc, !PT ;  /* 0x0000000a070f7812 */ /* 0x000fe200078efcff */
[C---:B------:R-:W-:Y:S01]  /*0d20*/  IMAD R14, R5.reuse, R9, R14 ;  /* 0x00000009050e7224 */ /* 0x040fe200078e020e */
[----:B------:R-:W-:Y:S01]  /*0d30*/  IABS R18, R13 ;  /* 0x0000000d00127213 */ /* 0x000fe20000000000 */
[----:B------:R-:W-:Y:S01]  /*0d40*/  @!P2 IMAD.IADD R10, R10, 0x1, -R5 ;  /* 0x000000010a0aa824 */ /* 0x000fe200078e0a05 */
[----:B------:R-:W-:-:S02]  /*0d50*/  ISETP.GT.U32.AND P2, PT, R5, R16, PT ;  /* 0x000000100500720c */ /* 0x000fc40003f44070 */
[C---:B------:R-:W-:Y:S01]  /*0d60*/  ISETP.GT.U32.AND P0, PT, R5.reuse, R12, PT ;  /* 0x0000000c0500720c */ /* 0x040fe20003f04070 */
[----:B------:R-:W-:Y:S01]  /*0d70*/  IMAD.HI.U32 R9, R8, R18, RZ ;  /* 0x0000001208097227 */ /* 0x000fe200078e00ff */
[----:B------:R-:W-:Y:S02]  /*0d80*/  ISETP.GT.U32.AND P3, PT, R5, R14, PT ;  /* 0x0000000e0500720c */ /* 0x000fe40003f64070 */
[----:B------:R-:W-:Y:S01]  /*0d90*/  IABS R20, R15 ;  /* 0x0000000f00147213 */ /* 0x000fe20000000000 */
[----:B------:R-:W-:Y:S01]  /*0da0*/  IMAD.MOV R9, RZ, RZ, -R9 ;  /* 0x000000ffff097224 */ /* 0x000fe200078e0a09 */
[----:B------:R-:W-:Y:S01]  /*0db0*/  IABS R48, R23 ;  /* 0x0000001700307213 */ /* 0x000fe20000000000 */
[----:B------:R-:W-:Y:S01]  /*0dc0*/  @!P5 IMAD.MOV R10, RZ, RZ, -R10 ;  /* 0x000000ffff0ad224 */ /* 0x000fe200078e0a0a */
[----:B------:R-:W-:Y:S01]  /*0dd0*/  ISETP.GE.AND P5, PT, R13, RZ, PT ;  /* 0x000000ff0d00720c */ /* 0x000fe20003fa6270 */
[----:B------:R-:W-:Y:S01]  /*0de0*/  IMAD R18, R5, R9, R18 ;  /* 0x0000000905127224 */ /* 0x000fe200078e0212 */
[C---:B------:R-:W-:Y:S01]  /*0df0*/  LOP3.LUT R13, R7.reuse, 0x10, RZ, 0xfc, !PT ;  /* 0x00000010070d7812 */ /* 0x040fe200078efcff */
[----:B------:R-:W-:Y:S01]  /*0e00*/  @!P2 IMAD.IADD R16, R16, 0x1, -R5 ;  /* 0x000000011010a824 */ /* 0x000fe200078e0a05 */
[----:B------:R-:W-:Y:S01]  /*0e10*/  LOP3.LUT R27, R7, 0x28, RZ, 0xfc, !PT ;  /* 0x00000028071b7812 */ /* 0x000fe200078efcff */
[----:B------:R-:W-:Y:S01]  /*0e20*/  IMAD.HI.U32 R9, R8, R22, RZ ;  /* 0x0000001608097227 */ /* 0x000fe200078e00ff */
[----:B------:R-:W-:-:S02]  /*0e30*/  IABS R26, R13 ;  /* 0x0000000d001a7213 */ /* 0x000fc40000000000 */
[----:B------:R-:W-:Y:S01]  /*0e40*/  ISETP.GT.U32.AND P2, PT, R5, R16, PT ;  /* 0x000000100500720c */ /* 0x000fe20003f44070 */
[--C-:B------:R-:W-:Y:S01]  /*0e50*/  @!P0 IMAD.IADD R12, R12, 0x1, -R5.reuse ;  /* 0x000000010c0c8824 */ /* 0x100fe200078e0a05 */
[C---:B------:R-:W-:Y:S01]  /*0e60*/  LOP3.LUT R29, R7.reuse, 0x2a, RZ, 0xfc, !PT ;  /* 0x0000002a071d7812 */ /* 0x040fe200078efcff */
[----:B------:R-:W-:Y:S01]  /*0e70*/  @!P3 IMAD.IADD R14, R14, 0x1, -R5 ;  /* 0x000000010e0eb824 */ /* 0x000fe200078e0a05 */
[----:B------:R-:W-:Y:S01]  /*0e80*/  LOP3.LUT R31, R7, 0x2c, RZ, 0xfc, !PT ;  /* 0x0000002c071f7812 */ /* 0x000fe200078efcff */
[----:B------:R-:W-:Y:S01]  /*0e90*/  IMAD.MOV R9, RZ, RZ, -R9 ;  /* 0x000000ffff097224 */ /* 0x000fe200078e0a09 */
[C---:B------:R-:W-:Y:S01]  /*0ea0*/  ISETP.GT.U32.AND P0, PT, R5.reuse, R12, PT ;  /* 0x0000000c0500720c */ /* 0x040fe20003f04070 */
[----:B------:R-:W-:Y:S01]  /*0eb0*/  IMAD.HI.U32 R11, R8, R20, RZ ;  /* 0x00000014080b7227 */ /* 0x000fe200078e00ff */
[C---:B------:R-:W-:Y:S02]  /*0ec0*/  ISETP.GT.U32.AND P3, PT, R5.reuse, R14, PT ;  /* 0x0000000e0500720c */ /* 0x040fe40003f64070 */
[----:B------:R-:W-:Y:S01]  /*0ed0*/  IABS R19, R31 ;  /* 0x0000001f00137213 */ /* 0x000fe20000000000 */
[----:B------:R-:W-:Y:S01]  /*0ee0*/  IMAD R22, R5, R9, R22 ;  /* 0x0000000905167224 */ /* 0x000fe200078e0216 */
[C---:B------:R-:W-:Y:S01]  /*0ef0*/  LOP3.LUT R9, R7.reuse, 0xe, RZ, 0xfc, !PT ;  /* 0x0000000e07097812 */ /* 0x040fe200078efcff */
[----:B------:R-:W-:Y:S01]  /*0f00*/  @!P2 IMAD.IADD R16, R16, 0x1, -R5 ;  /* 0x000000011010a824 */ /* 0x000fe200078e0a05 */
[----:B------:R-:W-:Y:S01]  /*0f10*/  LOP3.LUT R33, R7, 0x34, RZ, 0xfc, !PT ;  /* 0x0000003407217812 */ /* 0x000fe200078efcff */
[----:B------:R-:W-:Y:S01]  /*0f20*/  IMAD.MOV R11, RZ, RZ, -R11 ;  /* 0x000000ffff0b7224 */ /* 0x000fe200078e0a0b */
[----:B------:R-:W-:Y:S01]  /*0f30*/  IABS R24, R9 ;  /* 0x0000000900187213 */ /* 0x000fe20000000000 */
[----:B------:R-:W-:Y:S01]  /*0f40*/  @!P6 IMAD.MOV R16, RZ, RZ, -R16 ;  /* 0x000000ffff10e224 */ /* 0x000fe200078e0a10 */
[----:B------:R-:W-:Y:S01]  /*0f50*/  ISETP.GT.U32.AND P6, PT, R5, R22, PT ;  /* 0x000000160500720c */ /* 0x000fe20003fc4070 */
[--C-:B------:R-:W-:Y:S01]  /*0f60*/  @!P0 IMAD.IADD R12, R12, 0x1, -R5.reuse ;  /* 0x000000010c0c8824 */ /* 0x100fe200078e0a05 */
[----:B------:R-:W-:Y:S01]  /*0f70*/  ISETP.GE.AND P0, PT, R15, RZ, PT ;  /* 0x000000ff0f00720c */ /* 0x000fe20003f06270 */
[----:B------:R-:W-:Y:S01]  /*0f80*/  @!P3 IMAD.IADD R14, R14, 0x1, -R5 ;  /* 0x000000010e0eb824 */ /* 0x000fe200078e0a05 */
[C---:B------:R-:W-:Y:S01]  /*0f90*/  ISETP.GT.U32.AND P3, PT, R5.reuse, R18, PT ;  /* 0x000000120500720c */ /* 0x040fe20003f64070 */
[----:B------:R-:W-:Y:S01]  /*0fa0*/  IMAD R20, R5, R11, R20 ;  /* 0x0000000b05147224 */ /* 0x000fe200078e0214 */
[----:B------:R-:W-:Y:S01]  /*0fb0*/  ISETP.GE.AND P2, PT, R9, RZ, PT ;  /* 0x000000ff0900720c */ /* 0x000fe20003f46270 */
[----:B------:R-:W-:Y:S01]  /*0fc0*/  IMAD.HI.U32 R9, R8, R24, RZ ;  /* 0x0000001808097227 */ /* 0x000fe200078e00ff */
[----:B------:R-:W-:-:S02]  /*0fd0*/  LOP3.LUT R15, R7, 0x12, RZ, 0xfc, !PT ;  /* 0x00000012070f7812 */ /* 0x000fc400078efcff */
[----:B------:R-:W-:Y:S01]  /*0fe0*/  IABS R80, R33 ;  /* 0x0000002100507213 */ /* 0x000fe20000000000 */
[----:B------:R-:W-:Y:S01]  /*0ff0*/  @!P1 IMAD.MOV R14, RZ, RZ, -R14 ;  /* 0x000000ffff0e9224 */ /* 0x000fe200078e0a0e */
[----:B------:R-:W-:Y:S01]  /*1000*/  ISETP.GT.U32.AND P1, PT, R5, R20, PT ;  /* 0x000000140500720c */ /* 0x000fe20003f24070 */
[----:B------:R-:W-:Y:S01]  /*1010*/  @!P6 IMAD.IADD R22, R22, 0x1, -R5 ;  /* 0x000000011616e824 */ /* 0x000fe200078e0a05 */
[----:B------:R-:W-:Y:S01]  /*1020*/  IABS R28, R15 ;  /* 0x0000000f001c7213 */ /* 0x000fe20000000000 */
[----:B------:R-:W-:Y:S01]  /*1030*/  IMAD.MOV R9, RZ, RZ, -R9 ;  /* 0x000000ffff097224 */ /* 0x000fe200078e0a09 */
[----:B------:R-:W-:Y:S01]  /*1040*/  LOP3.LUT R35, R7, 0x3a, RZ, 0xfc, !PT ;  /* 0x0000003a07237812 */ /* 0x000fe200078efcff */
[----:B------:R-:W-:Y:S01]  /*1050*/  @!P3 IMAD.IADD R18, R18, 0x1, -R5 ;  /* 0x000000011212b824 */ /* 0x000fe200078e0a05 */
[C---:B------:R-:W-:Y:S01]  /*1060*/  ISETP.GT.U32.AND P6, PT, R5.reuse, R22, PT ;  /* 0x000000160500720c */ /* 0x040fe20003fc4070 */
[----:B------:R-:W-:Y:S01]  /*1070*/  IMAD R24, R5, R9, R24 ;  /* 0x0000000905187224 */ /* 0x000fe200078e0218 */
[----:B------:R-:W-:Y:S01]  /*1080*/  LOP3.LUT R37, R7, 0x3c, RZ, 0xfc, !PT ;  /* 0x0000003c07257812 */ /* 0x000fe200078efcff */
[----:B------:R-:W-:Y:S01]  /*1090*/  IMAD.HI.U32 R9, R8, R28, RZ ;  /* 0x0000001c08097227 */ /* 0x000fe200078e00ff */
[----:B------:R-:W-:-:S02]  /*10a0*/  ISETP.GT.U32.AND P3, PT, R5, R18, PT ;  /* 0x000000120500720c */ /* 0x000fc40003f64070 */
[----:B------:R-:W-:Y:S01]  /*10b0*/  IABS R86, R35 ;  /* 0x0000002300567213 */ /* 0x000fe20000000000 */
[----:B------:R-:W-:Y:S01]  /*10c0*/  IMAD.MOV R9, RZ, RZ, -R9 ;  /* 0x000000ffff097224 */ /* 0x000fe200078e0a09 */
[----:B------:R-:W-:Y:S01]  /*10d0*/  IABS R88, R37 ;  /* 0x0000002500587213 */ /* 0x000fe20000000000 */
[--C-:B------:R-:W-:Y:S02]  /*10e0*/  @!P1 IMAD.IADD R20, R20, 0x1, -R5.reuse ;  /* 0x0000000114149824 */ /* 0x100fe400078e0a05 */
[C---:B------:R-:W-:Y:S02]  /*10f0*/  IMAD R28, R5.reuse, R9, R28 ;  /* 0x00000009051c7224 */ /* 0x040fe400078e021c */
[----:B------:R-:W-:Y:S01]  /*1100*/  @!P6 IMAD.IADD R22, R22, 0x1, -R5 ;  /* 0x000000011616e824 */ /* 0x000fe200078e0a05 */
[C---:B------:R-:W-:Y:S01]  /*1110*/  ISETP.GT.U32.AND P1, PT, R5.reuse, R20, PT ;  /* 0x000000140500720c */ /* 0x040fe20003f24070 */
[----:B------:R-:W-:Y:S01]  /*1120*/  IMAD.HI.U32 R11, R8, R26, RZ ;  /* 0x0000001a080b7227 */ /* 0x000fe200078e00ff */
[----:B------:R-:W-:-:S03]  /*1130*/  ISETP.GT.U32.AND P6, PT, R5, R28, PT ;  /* 0x0000001c0500720c */ /* 0x000fc60003fc4070 */
[----:B------:R-:W-:Y:S02]  /*1140*/  IMAD.MOV R11, RZ, RZ, -R11 ;  /* 0x000000ffff0b7224 */ /* 0x000fe400078e0a0b */
[--C-:B------:R-:W-:Y:S01]  /*1150*/  @!P3 IMAD.IADD R18, R18, 0x1, -R5.reuse ;  /* 0x000000011212b824 */ /* 0x100fe200078e0a05 */
[----:B------:R-:W-:Y:S01]  /*1160*/  ISETP.GE.AND P3, PT, R13, RZ, PT ;  /* 0x000000ff0d00720c */ /* 0x000fe20003f66270 */
[----:B------:R-:W-:Y:S01]  /*1170*/  IMAD R26, R5, R11, R26 ;  /* 0x0000000b051a7224 */ /* 0x000fe200078e021a */
[----:B------:R-:W-:Y:S01]  /*1180*/  LOP3.LUT R13, R7, 0x16, RZ, 0xfc, !PT ;  /* 0x00000016070d7812 */ /* 0x000fe200078efcff */
[----:B------:R-:W-:Y:S02]  /*1190*/  @!P5 IMAD.MOV R18, RZ, RZ, -R18 ;  /* 0x000000ffff12d224 */ /* 0x000fe400078e0a12 */
[--C-:B------:R-:W-:Y:S01]  /*11a0*/  @!P1 IMAD.IADD R20, R20, 0x1, -R5.reuse ;  /* 0x0000000114149824 */ /* 0x100fe200078e0a05 */
[C---:B------:R-:W-:Y:S01]  /*11b0*/  ISETP.GT.U32.AND P1, PT, R5.reuse, R24, PT ;  /* 0x000000180500720c */ /* 0x040fe20003f24070 */
[----:B------:R-:W-:Y:S01]  /*11c0*/  @!P6 IMAD.IADD R28, R28, 0x1, -R5 ;  /* 0x000000011c1ce824 */ /* 0x000fe200078e0a05 */
[C---:B------:R-:W-:Y:S01]  /*11d0*/  ISETP.GT.U32.AND P5, PT, R5.reuse, R26, PT ;  /* 0x0000001a0500720c */ /* 0x040fe20003fa4070 */
[----:B------:R-:W-:Y:S01]  /*11e0*/  @!P4 IMAD.MOV R12, RZ, RZ, -R12 ;  /* 0x000000ffff0cc224 */ /* 0x000fe200078e0a0c */
[----:B------:R-:W-:Y:S01]  /*11f0*/  IABS R34, R13 ;  /* 0x0000000d00227213 */ /* 0x000fe20000000000 */
[----:B------:R-:W-:Y:S01]  /*1200*/  @!P0 IMAD.MOV R20, RZ, RZ, -R20 ;  /* 0x000000ffff148224 */ /* 0x000fe200078e0a14 */
[----:B------:R-:W-:-:S02]  /*1210*/  ISETP.GT.U32.AND P6, PT, R5, R28, PT ;  /* 0x0000001c0500720c */ /* 0x000fc40003fc4070 */
[----:B------:R-:W-:Y:S01]  /*1220*/  ISETP.GE.AND P4, PT, R17, RZ, PT ;  /* 0x000000ff1100720c */ /* 0x000fe20003f86270 */
[----:B------:R-:W-:Y:S01]  /*1230*/  IMAD.HI.U32 R9, R8, R34, RZ ;  /* 0x0000002208097227 */ /* 0x000fe200078e00ff */
[----:B------:R-:W-:Y:S02]  /*1240*/  LOP3.LUT R17, R7, 0x14, RZ, 0xfc, !PT ;  /* 0x0000001407117812 */ /* 0x000fe400078efcff */
[----:B------:R-:W-:Y:S01]  /*1250*/  ISETP.GE.AND P0, PT, R15, RZ, PT ;  /* 0x000000ff0f00720c */ /* 0x000fe20003f06270 */
[----:B------:R-:W-:Y:S01]  /*1260*/  IMAD.MOV R9, RZ, RZ, -R9 ;  /* 0x000000ffff097224 */ /* 0x000fe200078e0a09 */
[----:B------:R-:W-:Y:S01]  /*1270*/  IABS R32, R17 ;  /* 0x0000001100207213 */ /* 0x000fe20000000000 */
[--C-:B------:R-:W-:Y:S01]  /*1280*/  @!P1 IMAD.IADD R24, R24, 0x1, -R5.reuse ;  /* 0x0000000118189824 */ /* 0x100fe200078e0a05 */
[----:B------:R-:W-:Y:S01]  /*1290*/  LOP3.LUT R15, R7, 0x18, RZ, 0xfc, !PT ;  /* 0x00000018070f7812 */ /* 0x000fe200078efcff */
[--C-:B------:R-:W-:Y:S02]  /*12a0*/  @!P5 IMAD.IADD R26, R26, 0x1, -R5.reuse ;  /* 0x000000011a1ad824 */ /* 0x100fe400078e0a05 */
[C---:B------:R-:W-:Y:S01]  /*12b0*/  IMAD R34, R5.reuse, R9, R34 ;  /* 0x0000000905227224 */ /* 0x040fe200078e0222 */
[C---:B------:R-:W-:Y:S01]  /*12c0*/  ISETP.GT.U32.AND P1, PT, R5.reuse, R24, PT ;  /* 0x000000180500720c */ /* 0x040fe20003f24070 */
[----:B------:R-:W-:Y:S01]  /*12d0*/  @!P6 IMAD.IADD R28, R28, 0x1, -R5 ;  /* 0x000000011c1ce824 */ /* 0x000fe200078e0a05 */
[C---:B------:R-:W-:Y:S01]  /*12e0*/  ISETP.GT.U32.AND P5, PT, R5.reuse, R26, PT ;  /* 0x0000001a0500720c */ /* 0x040fe20003fa4070 */
[----:B------:R-:W-:Y:S01]  /*12f0*/  IMAD.HI.U32 R11, R8, R32, RZ ;  /* 0x00000020080b7227 */ /* 0x000fe200078e00ff */
[----:B------:R-:W-:-:S02]  /*1300*/  ISETP.GT.U32.AND P6, PT, R5, R34, PT ;  /* 0x000000220500720c */ /* 0x000fc40003fc4070 */
[----:B------:R-:W-:Y:S01]  /*1310*/  LOP3.LUT R9, R7, 0x1a, RZ, 0xfc, !PT ;  /* 0x0000001a07097812 */ /* 0x000fe200078efcff */
[----:B------:R-:W-:Y:S01]  /*1320*/  IMAD.MOV R11, RZ, RZ, -R11 ;  /* 0x000000ffff0b7224 */ /* 0x000fe200078e0a0b */
[----:B------:R-:W-:Y:S01]  /*1330*/  IABS R36, R15 ;  /* 0x0000000f00247213 */ /* 0x000fe20000000000 */
[----:B------:R-:W-:Y:S01]  /*1340*/  IMAD.MOV.U32 R30, RZ, RZ, R28 ;  /* 0x000000ffff1e7224 */ /* 0x000fe200078e001c */
[----:B------:R-:W-:Y:S01]  /*1350*/  IABS R28, R9 ;  /* 0x00000009001c7213 */ /* 0x000fe20000000000 */
[C---:B------:R-:W-:Y:S02]  /*1360*/  IMAD R32, R5.reuse, R11, R32 ;  /* 0x0000000b05207224 */ /* 0x040fe400078e0220 */
[--C-:B------:R-:W-:Y:S02]  /*1370*/  @!P1 IMAD.IADD R24, R24, 0x1, -R5.reuse ;  /* 0x0000000118189824 */ /* 0x100fe400078e0a05 */
[--C-:B------:R-:W-:Y:S01]  /*1380*/  @!P5 IMAD.IADD R26, R26, 0x1, -R5.reuse ;  /* 0x000000011a1ad824 */ /* 0x100fe200078e0a05 */
[----:B------:R-:W-:Y:S01]  /*1390*/  ISETP.GT.U32.AND P1, PT, R5, R32, PT ;  /* 0x000000200500720c */ /* 0x000fe20003f24070 */
[----:B------:R-:W-:Y:S01]  /*13a0*/  @!P6 IMAD.IADD R34, R34, 0x1, -R5 ;  /* 0x000000012222e824 */ /* 0x000fe200078e0a05 */
[----:B------:R-:W-:Y:S01]  /*13b0*/  ISETP.GE.AND P5, PT, R15, RZ, PT ;  /* 0x000000ff0f00720c */ /* 0x000fe20003fa6270 */
[----:B------:R-:W-:Y:S01]  /*13c0*/  @!P3 IMAD.MOV R26, RZ, RZ, -R26 ;  /* 0x000000ffff1ab224 */ /* 0x000fe200078e0a1a */
[----:B------:R-:W-:Y:S01]  /*13d0*/  ISETP.GE.AND P3, PT, R9, RZ, PT ;  /* 0x000000ff0900720c */ /* 0x000fe20003f66270 */
[----:B------:R-:W-:Y:S01]  /*13e0*/  IMAD.HI.U32 R9, R8, R28, RZ ;  /* 0x0000001c08097227 */ /* 0x000fe200078e00ff */
[----:B------:R-:W-:-:S03]  /*13f0*/  ISETP.GT.U32.AND P6, PT, R5, R34, PT ;  /* 0x000000220500720c */ /* 0x000fc60003fc4070 */
[----:B------:R-:W-:Y:S02]  /*1400*/  IMAD.MOV R9, RZ, RZ, -R9 ;  /* 0x000000ffff097224 */ /* 0x000fe400078e0a09 */
[----:B------:R-:W-:Y:S01]  /*1410*/  @!P4 IMAD.MOV R22, RZ, RZ, -R22 ;  /* 0x000000ffff16c224 */ /* 0x000fe200078e0a16 */
[----:B------:R-:W-:Y:S01]  /*1420*/  ISETP.GE.AND P4, PT, R17, RZ, PT ;  /* 0x000000ff1100720c */ /* 0x000fe20003f86270 */
[--C-:B------:R-:W-:Y:S01]  /*1430*/  @!P1 IMAD.IADD R32, R32, 0x1, -R5.reuse ;  /* 0x0000000120209824 */ /* 0x100fe200078e0a05 */
[----:B------:R-:W-:Y:S01]  /*1440*/  LOP3.LUT R17, R7, 0x20, RZ, 0xfc, !PT ;  /* 0x0000002007117812 */ /* 0x000fe200078efcff */
[C---:B------:R-:W-:Y:S02]  /*1450*/  IMAD R28, R5.reuse, R9, R28 ;  /* 0x00000009051c7224 */ /* 0x040fe400078e021c */
[----:B------:R-:W-:Y:S01]  /*1460*/  IMAD.HI.U32 R11, R8, R36, RZ ;  /* 0x00000024080b7227 */ /* 0x000fe200078e00ff */
[C---:B------:R-:W-:Y:S02]  /*1470*/  ISETP.GT.U32.AND P1, PT, R5.reuse, R32, PT ;  /* 0x000000200500720c */ /* 0x040fe40003f24070 */
[----:B------:R-:W-:Y:S01]  /*1480*/  IABS R44, R17 ;  /* 0x00000011002c7213 */ /* 0x000fe20000000000 */
[----:B------:R-:W-:Y:S01]  /*1490*/  @!P6 IMAD.IADD R34, R34, 0x1, -R5 ;  /* 0x000000012222e824 */ /* 0x000fe200078e0a05 */
[----:B------:R-:W-:Y:S01]  /*14a0*/  ISETP.GT.U32.AND P6, PT, R5, R28, PT ;  /* 0x0000001c0500720c */ /* 0x000fe20003fc4070 */
[----:B------:R-:W-:-:S02]  /*14b0*/  IMAD.MOV R11, RZ, RZ, -R11 ;  /* 0x000000ffff0b7224 */ /* 0x000fc400078e0a0b */
[----:B------:R-:W-:Y:S01]  /*14c0*/  @!P2 IMAD.MOV R24, RZ, RZ, -R24 ;  /* 0x000000ffff18a224 */ /* 0x000fe200078e0a18 */
[----:B------:R-:W-:Y:S01]  /*14d0*/  ISETP.GE.AND P2, PT, R13, RZ, PT ;  /* 0x000000ff0d00720c */ /* 0x000fe20003f46270 */
[----:B------:R-:W-:Y:S01]  /*14e0*/  IMAD R36, R5, R11, R36 ;  /* 0x0000000b05247224 */ /* 0x000fe200078e0224 */
[C---:B------:R-:W-:Y:S01]  /*14f0*/  LOP3.LUT R13, R7.reuse, 0x1e, RZ, 0xfc, !PT ;  /* 0x0000001e070d7812 */ /* 0x040fe200078efcff */
[----:B------:R-:W-:Y:S01]  /*1500*/  @!P0 IMAD.MOV R30, RZ, RZ, -R30 ;  /* 0x000000ffff1e8224 */ /* 0x000fe200078e0a1e */
[----:B------:R-:W-:Y:S01]  /*1510*/  LOP3.LUT R11, R7, 0x1c, RZ, 0xfc, !PT ;  /* 0x0000001c070b7812 */ /* 0x000fe200078efcff */
[--C-:B------:R-:W-:Y:S01]  /*1520*/  @!P1 IMAD.IADD R32, R32, 0x1, -R5.reuse ;  /* 0x0000000120209824 */ /* 0x100fe200078e0a05 */
[----:B------:R-:W-:Y:S01]  /*1530*/  ISETP.GE.AND P1, PT, R13, RZ, PT ;  /* 0x000000ff0d00720c */ /* 0x000fe20003f26270 */
[----:B------:R-:W-:Y:S01]  /*1540*/  IMAD.HI.U32 R15, R8, R46, RZ ;  /* 0x0000002e080f7227 */ /* 0x000fe200078e00ff */
[----:B------:R-:W-:Y:S02]  /*1550*/  IABS R42, R13 ;  /* 0x0000000d002a7213 */ /* 0x000fe40000000000 */
[----:B------:R-:W-:Y:S01]  /*1560*/  IABS R40, R11 ;  /* 0x0000000b00287213 */ /* 0x000fe20000000000 */
[----:B------:R-:W-:Y:S01]  /*1570*/  @!P6 IMAD.IADD R28, R28, 0x1, -R5 ;  /* 0x000000011c1ce824 */ /* 0x000fe200078e0a05 */
[----:B------:R-:W-:Y:S01]  /*1580*/  ISETP.GE.AND P0, PT, R11, RZ, PT ;  /* 0x000000ff0b00720c */ /* 0x000fe20003f06270 */
[----:B------:R-:W-:Y:S01]  /*1590*/  @!P4 IMAD.MOV R32, RZ, RZ, -R32 ;  /* 0x000000ffff20c224 */ /* 0x000fe200078e0a20 */
[C---:B------:R-:W-:Y:S01]  /*15a0*/  ISETP.GT.U32.AND P4, PT, R5.reuse, R36, PT ;  /* 0x000000240500720c */ /* 0x040fe20003f84070 */
[----:B------:R-:W-:Y:S01]  /*15b0*/  IMAD.HI.U32 R13, R8, R44, RZ ;  /* 0x0000002c080d7227 */ /* 0x000fe200078e00ff */
[----:B------:R-:W-:-:S03]  /*15c0*/  ISETP.GT.U32.AND P6, PT, R5, R28, PT ;  /* 0x0000001c0500720c */ /* 0x000fc60003fc4070 */
[----:B------:R-:W-:Y:S02]  /*15d0*/  IMAD.MOV R13, RZ, RZ, -R13 ;  /* 0x000000ffff0d7224 */ /* 0x000fe400078e0a0d */
[----:B------:R-:W-:-:S04]  /*15e0*/  IMAD.HI.U32 R9, R8, R40, RZ ;  /* 0x0000002808097227 */ /* 0x000fc800078e00ff */
[C---:B------:R-:W-:Y:S02]  /*15f0*/  IMAD R44, R5.reuse, R13, R44 ;  /* 0x0000000d052c7224 */ /* 0x040fe400078e022c */
[--C-:B------:R-:W-:Y:S02]  /*1600*/  @!P4 IMAD.IADD R36, R36, 0x1, -R5.reuse ;  /* 0x000000012424c824 */ /* 0x100fe400078e0a05 */
[----:B------:R-:W-:Y:S01]  /*1610*/  @!P6 IMAD.IADD R28, R28, 0x1, -R5 ;  /* 0x000000011c1ce824 */ /* 0x000fe200078e0a05 */
[C---:B------:R-:W-:Y:S01]  /*1620*/  ISETP.GT.U32.AND P6, PT, R5.reuse, R44, PT ;  /* 0x0000002c0500720c */ /* 0x040fe20003fc4070 */
[----:B------:R-:W-:Y:S01]  /*1630*/  IMAD.HI.U32 R11, R8, R42, RZ ;  /* 0x0000002a080b7227 */ /* 0x000fe200078e00ff */
[----:B------:R-:W-:-:S03]  /*1640*/  ISETP.GT.U32.AND P4, PT, R5, R36, PT ;  /* 0x000000240500720c */ /* 0x000fc60003f84070 */
[----:B------:R-:W-:Y:S02]  /*1650*/  IMAD.MOV R9, RZ, RZ, -R9 ;  /* 0x000000ffff097224 */ /* 0x000fe400078e0a09 */
[----:B------:R-:W-:Y:S02]  /*1660*/  IMAD.MOV R11, RZ, RZ, -R11 ;  /* 0x000000ffff0b7224 */ /* 0x000fe400078e0a0b */
[C---:B------:R-:W-:Y:S02]  /*1670*/  IMAD R40, R5.reuse, R9, R40 ;  /* 0x0000000905287224 */ /* 0x040fe400078e0228 */
[C---:B------:R-:W-:Y:S02]  /*1680*/  IMAD R42, R5.reuse, R11, R42 ;  /* 0x0000000b052a7224 */ /* 0x040fe400078e022a */
[--C-:B------:R-:W-:Y:S02]  /*1690*/  @!P6 IMAD.IADD R44, R44, 0x1, -R5.reuse ;  /* 0x000000012c2ce824 */ /* 0x100fe400078e0a05 */
[----:B------:R-:W-:Y:S01]  /*16a0*/  @!P4 IMAD.IADD R36, R36, 0x1, -R5 ;  /* 0x000000012424c824 */ /* 0x000fe200078e0a05 */
[C---:B------:R-:W-:Y:S01]  /*16b0*/  ISETP.GT.U32.AND P4, PT, R5.reuse, R40, PT ;  /* 0x000000280500720c */ /* 0x040fe20003f84070 */
[----:B------:R-:W-:Y:S01]  /*16c0*/  IMAD.HI.U32 R11, R8, R50, RZ ;  /* 0x00000032080b7227 */ /* 0x000fe200078e00ff */
[----:B------:R-:W-:-:S03]  /*16d0*/  ISETP.GT.U32.AND P6, PT, R5, R44, PT ;  /* 0x0000002c0500720c */ /* 0x000fc60003fc4070 */
[----:B------:R-:W-:Y:S01]  /*16e0*/  @!P5 IMAD.MOV R36, RZ, RZ, -R36 ;  /* 0x000000ffff24d224 */ /* 0x000fe200078e0a24 */
[C---:B------:R-:W-:Y:S01]  /*16f0*/  ISETP.GT.U32.AND P5, PT, R5.reuse, R42, PT ;  /* 0x0000002a0500720c */ /* 0x040fe20003fa4070 */
[----:B------:R-:W-:Y:S02]  /*1700*/  IMAD.MOV R11, RZ, RZ, -R11 ;  /* 0x000000ffff0b7224 */ /* 0x000fe400078e0a0b */
[----:B------:R-:W-:Y:S02]  /*1710*/  IMAD.MOV R15, RZ, RZ, -R15 ;  /* 0x000000ffff0f7224 */ /* 0x000fe400078e0a0f */
[C---:B------:R-:W-:Y:S02]  /*1720*/  IMAD R50, R5.reuse, R11, R50 ;  /* 0x0000000b05327224 */ /* 0x040fe400078e0232 */
[--C-:B------:R-:W-:Y:S02]  /*1730*/  @!P4 IMAD.IADD R40, R40, 0x1, -R5.reuse ;  /* 0x000000012828c824 */ /* 0x100fe400078e0a05 */
[----:B------:R-:W-:Y:S01]  /*1740*/  @!P6 IMAD.IADD R44, R44, 0x1, -R5 ;  /* 0x000000012c2ce824 */ /* 0x000fe200078e0a05 */
[C---:B------:R-:W-:Y:S01]  /*1750*/  ISETP.GT.U32.AND P6, PT, R5.reuse, R50, PT ;  /* 0x000000320500720c */ /* 0x040fe20003fc4070 */
[----:B------:R-:W-:Y:S01]  /*1760*/  IMAD.HI.U32 R9, R8, R48, RZ ;  /* 0x0000003008097227 */ /* 0x000fe200078e00ff */
[----:B------:R-:W-:-:S03]  /*1770*/  ISETP.GT.U32.AND P4, PT, R5, R40, PT ;  /* 0x000000280500720c */ /* 0x000fc60003f84070 */
[----:B------:R-:W-:Y:S02]  /*1780*/  @!P5 IMAD.IADD R42, R42, 0x1, -R5 ;  /* 0x000000012a2ad824 */ /* 0x000fe400078e0a05 */
[----:B------:R-:W-:Y:S01]  /*1790*/  @!P2 IMAD.MOV R34, RZ, RZ, -R34 ;  /* 0x000000ffff22a224 */ /* 0x000fe200078e0a22 */
[----:B------:R-:W-:Y:S01]  /*17a0*/  ISETP.GE.AND P2, PT, R17, RZ, PT ;  /* 0x000000ff1100720c */ /* 0x000fe20003f46270 */
[C---:B------:R-:W-:Y:S01]  /*17b0*/  IMAD R46, R5.reuse, R15, R46 ;  /* 0x0000000f052e7224 */ /* 0x040fe200078e022e */
[C---:B------:R-:W-:Y:S01]  /*17c0*/  ISETP.GT.U32.AND P5, PT, R5.reuse, R42, PT ;  /* 0x0000002a0500720c */ /* 0x040fe20003fa4070 */
[----:B------:R-:W-:Y:S01]  /*17d0*/  IMAD.MOV R9, RZ, RZ, -R9 ;  /* 0x000000ffff097224 */ /* 0x000fe200078e0a09 */
[----:B------:R-:W-:Y:S01]  /*17e0*/  IABS R15, R27 ;  /* 0x0000001b000f7213 */ /* 0x000fe20000000000 */
[----:B------:R-:W-:Y:S01]  /*17f0*/  @!P6 IMAD.IADD R50, R50, 0x1, -R5 ;  /* 0x000000013232e824 */ /* 0x000fe200078e0a05 */
[----:B------:R-:W-:Y:S01]  /*1800*/  IABS R17, R29 ;  /* 0x0000001d00117213 */ /* 0x000fe20000000000 */
[----:B------:R-:W-:-:S02]  /*1810*/  IMAD R48, R5, R9, R48 ;  /* 0x0000000905307224 */ /* 0x000fc400078e0230 */
[----:B------:R-:W-:Y:S01]  /*1820*/  IMAD.HI.U32 R13, R8, R15, RZ ;  /* 0x0000000f080d7227 */ /* 0x000fe200078e00ff */
[----:B------:R-:W-:-:S03]  /*1830*/  ISETP.GT.U32.AND P6, PT, R5, R50, PT ;  /* 0x000000320500720c */ /* 0x000fc60003fc4070 */
[----:B------:R-:W-:-:S04]  /*1840*/  IMAD.HI.U32 R9, R8, R17, RZ ;  /* 0x0000001108097227 */ /* 0x000fc800078e00ff */
[----:B------:R-:W-:Y:S01]  /*1850*/  @!P4 IMAD.IADD R40, R40, 0x1, -R5 ;  /* 0x000000012828c824 */ /* 0x000fe200078e0a05 */
[----:B------:R-:W-:Y:S01]  /*1860*/  ISETP.GT.U32.AND P4, PT, R5, R46, PT ;  /* 0x0000002e0500720c */ /* 0x000fe20003f84070 */
[----:B------:R-:W-:Y:S02]  /*1870*/  IMAD.MOV R52, RZ, RZ, -R13 ;  /* 0x000000ffff347224 */ /* 0x000fe400078e0a0d */
[----:B------:R-:W-:-:S04]  /*1880*/  IMAD.HI.U32 R11, R8, R19, RZ ;  /* 0x00000013080b7227 */ /* 0x000fc800078e00ff */
[----:B------:R-:W-:Y:S02]  /*1890*/  IMAD.MOV R54, RZ, RZ, -R9 ;  /* 0x000000ffff367224 */ /* 0x000fe400078e0a09 */
[----:B------:R-:W-:Y:S01]  /*18a0*/  @!P5 IMAD.IADD R42, R42, 0x1, -R5 ;  /* 0x000000012a2ad824 */ /* 0x000fe200078e0a05 */
[C---:B------:R-:W-:Y:S01]  /*18b0*/  ISETP.GT.U32.AND P5, PT, R5.reuse, R48, PT ;  /* 0x000000300500720c */ /* 0x040fe20003fa4070 */
[----:B------:R-:W-:Y:S02]  /*18c0*/  IMAD.MOV.U32 R38, RZ, RZ, R28 ;  /* 0x000000ffff267224 */ /* 0x000fe400078e001c */
[C---:B------:R-:W-:Y:S02]  /*18d0*/  IMAD R28, R5.reuse, R52, R15 ;  /* 0x00000034051c7224 */ /* 0x040fe400078e020f */
[----:B------:R-:W-:Y:S02]  /*18e0*/  IMAD.MOV R58, RZ, RZ, -R11 ;  /* 0x000000ffff3a7224 */ /* 0x000fe400078e0a0b */
[----:B------:R-:W-:Y:S01]  /*18f0*/  IMAD R52, R5, R54, R17 ;  /* 0x0000003605347224 */ /* 0x000fe200078e0211 */
[----:B------:R-:W-:Y:S01]  /*1900*/  LOP3.LUT R17, R7, 0x2e, RZ, 0xfc, !PT ;  /* 0x0000002e07117812 */ /* 0x000fe200078efcff */
[----:B------:R-:W-:Y:S01]  /*1910*/  IMAD R54, R5, R58, R19 ;  /* 0x0000003a05367224 */ /* 0x000fe200078e0213 */
[----:B------:R-:W-:Y:S01]  /*1920*/  LOP3.LUT R19, R7, 0x30, RZ, 0xfc, !PT ;  /* 0x0000003007137812 */ /* 0x000fe200078efcff */
[--C-:B------:R-:W-:Y:S01]  /*1930*/  @!P4 IMAD.IADD R46, R46, 0x1, -R5.reuse ;  /* 0x000000012e2ec824 */ /* 0x100fe200078e0a05 */
[----:B------:R-:W-:Y:S01]  /*1940*/  IABS R70, R17 ;  /* 0x0000001100467213 */ /* 0x000fe20000000000 */
[--C-:B------:R-:W-:Y:S01]  /*1950*/  @!P6 IMAD.IADD R50, R50, 0x1, -R5.reuse ;  /* 0x000000013232e824 */ /* 0x100fe200078e0a05 */
[C---:B------:R-:W-:Y:S01]  /*1960*/  ISETP.GT.U32.AND P6, PT, R5.reuse, R54, PT ;  /* 0x000000360500720c */ /* 0x040fe20003fc4070 */
[----:B------:R-:W-:Y:S01]  /*1970*/  @!P5 IMAD.IADD R48, R48, 0x1, -R5 ;  /* 0x000000013030d824 */ /* 0x000fe200078e0a05 */
[----:B------:R-:W-:Y:S01]  /*1980*/  ISETP.GT.U32.AND P4, PT, R5, R46, PT ;  /* 0x0000002e0500720c */ /* 0x000fe20003f84070 */
[----:B------:R-:W-:Y:S01]  /*1990*/  IMAD.HI.U32 R9, R8, R70, RZ ;  /* 0x0000004608097227 */ /* 0x000fe200078e00ff */
[----:B------:R-:W-:-:S02]  /*19a0*/  IABS R76, R19 ;  /* 0x00000013004c7213 */ /* 0x000fc40000000000 */
[----:B------:R-:W-:Y:S01]  /*19b0*/  ISETP.GT.U32.AND P5, PT, R5, R48, PT ;  /* 0x000000300500720c */ /* 0x000fe20003fa4070 */
[----:B------:R-:W-:Y:S02]  /*19c0*/  IMAD.MOV R9, RZ, RZ, -R9 ;  /* 0x000000ffff097224 */ /* 0x000fe400078e0a09 */
[----:B------:R-:W-:-:S04]  /*19d0*/  IMAD.HI.U32 R11, R8, R76, RZ ;  /* 0x0000004c080b7227 */ /* 0x000fc800078e00ff */
[C---:B------:R-:W-:Y:S02]  /*19e0*/  IMAD R70, R5.reuse, R9, R70 ;  /* 0x0000000905467224 */ /* 0x040fe400078e0246 */
[--C-:B------:R-:W-:Y:S02]  /*19f0*/  @!P6 IMAD.IADD R54, R54, 0x1, -R5.reuse ;  /* 0x000000013636e824 */ /* 0x100fe400078e0a05 */
[----:B------:R-:W-:Y:S01]  /*1a00*/  @!P4 IMAD.IADD R46, R46, 0x1, -R5 ;  /* 0x000000012e2ec824 */ /* 0x000fe200078e0a05 */
[C---:B------:R-:W-:Y:S01]  /*1a10*/  ISETP.GT.U32.AND P6, PT, R5.reuse, R70, PT ;  /* 0x000000460500720c */ /* 0x040fe20003fc4070 */
[----:B------:R-:W-:Y:S01]  /*1a20*/  IMAD.MOV R11, RZ, RZ, -R11 ;  /* 0x000000ffff0b7224 */ /* 0x000fe200078e0a0b */
[C---:B------:R-:W-:Y:S01]  /*1a30*/  ISETP.GT.U32.AND P4, PT, R5.reuse, R28, PT ;  /* 0x0000001c0500720c */ /* 0x040fe20003f84070 */
[----:B------:R-:W-:Y:S01]  /*1a40*/  @!P5 IMAD.IADD R48, R48, 0x1, -R5 ;  /* 0x000000013030d824 */ /* 0x000fe200078e0a05 */
[C---:B------:R-:W-:Y:S01]  /*1a50*/  ISETP.GT.U32.AND P5, PT, R5.reuse, R52, PT ;  /* 0x000000340500720c */ /* 0x040fe20003fa4070 */
[----:B------:R-:W-:-:S02]  /*1a60*/  IMAD R76, R5, R11, R76 ;  /* 0x0000000b054c7224 */ /* 0x000fc400078e024c */
[----:B------:R-:W-:Y:S01]  /*1a70*/  @!P3 IMAD.MOV R38, RZ, RZ, -R38 ;  /* 0x000000ffff26b224 */ /* 0x000fe200078e0a26 */
[----:B------:R-:W-:Y:S01]  /*1a80*/  ISETP.GE.AND P3, PT, R21, RZ, PT ;  /* 0x000000ff1500720c */ /* 0x000fe20003f66270 */
[----:B------:R-:W-:Y:S01]  /*1a90*/  IMAD.HI.U32 R15, R8, R80, RZ ;  /* 0x00000050080f7227 */ /* 0x000fe200078e00ff */
[----:B------:R-:W-:-:S03]  /*1aa0*/  LOP3.LUT R21, R7, 0x32, RZ, 0xfc, !PT ;  /* 0x0000003207157812 */ /* 0x000fc600078efcff */
[--C-:B------:R-:W-:Y:S01]  /*1ab0*/  @!P6 IMAD.IADD R70, R70, 0x1, -R5.reuse ;  /* 0x000000014646e824 */ /* 0x100fe200078e0a05 */
[----:B------:R-:W-:Y:S01]  /*1ac0*/  ISETP.GT.U32.AND P6, PT, R5, R76, PT ;  /* 0x0000004c0500720c */ /* 0x000fe20003fc4070 */
[----:B------:R-:W-:Y:S01]  /*1ad0*/  @!P4 IMAD.IADD R28, R28, 0x1, -R5 ;  /* 0x000000011c1cc824 */ /* 0x000fe200078e0a05 */
[----:B------:R-:W-:Y:S01]  /*1ae0*/  IABS R78, R21 ;  /* 0x00000015004e7213 */ /* 0x000fe20000000000 */
[----:B------:R-:W-:Y:S01]  /*1af0*/  IMAD.MOV R15, RZ, RZ, -R15 ;  /* 0x000000ffff0f7224 */ /* 0x000fe200078e0a0f */
[----:B------:R-:W-:Y:S01]  /*1b00*/  ISETP.GE.AND P4, PT, R23, RZ, PT ;  /* 0x000000ff1700720c */ /* 0x000fe20003f86270 */
[----:B------:R-:W-:Y:S01]  /*1b10*/  @!P5 IMAD.IADD R52, R52, 0x1, -R5 ;  /* 0x000000013434d824 */ /* 0x000fe200078e0a05 */
[----:B------:R-:W-:Y:S01]  /*1b20*/  ISETP.GE.AND P5, PT, R25, RZ, PT ;  /* 0x000000ff1900720c */ /* 0x000fe20003fa6270 */
[----:B------:R-:W-:Y:S01]  /*1b30*/  IMAD.HI.U32 R13, R8, R78, RZ ;  /* 0x0000004e080d7227 */ /* 0x000fe200078e00ff */
[C---:B------:R-:W-:Y:S02]  /*1b40*/  LOP3.LUT R23, R7.reuse, 0x36, RZ, 0xfc, !PT ;  /* 0x0000003607177812 */ /* 0x040fe400078efcff */
[----:B------:R-:W-:Y:S01]  /*1b50*/  LOP3.LUT R25, R7, 0x38, RZ, 0xfc, !PT ;  /* 0x0000003807197812 */ /* 0x000fe200078efcff */
[----:B------:R-:W-:Y:S01]  /*1b60*/  IMAD R80, R5, R15, R80 ;  /* 0x0000000f05507224 */ /* 0x000fe200078e0250 */
[----:B------:R-:W-:Y:S01]  /*1b70*/  LOP3.LUT R15, R7, 0x3e, RZ, 0xfc, !PT ;  /* 0x0000003e070f7812 */ /* 0x000fe200078efcff */
[----:B------:R-:W-:Y:S01]  /*1b80*/  IMAD.MOV R13, RZ, RZ, -R13 ;  /* 0x000000ffff0d7224 */ /* 0x000fe200078e0a0d */
[----:B------:R-:W-:Y:S01]  /*1b90*/  IABS R82, R23 ;  /* 0x0000001700527213 */ /* 0x000fe20000000000 */
[----:B------:R-:W-:Y:S01]  /*1ba0*/  @!P6 IMAD.IADD R76, R76, 0x1, -R5 ;  /* 0x000000014c4ce824 */ /* 0x000fe200078e0a05 */
[----:B------:R-:W-:Y:S01]  /*1bb0*/  IABS R84, R25 ;  /* 0x0000001900547213 */ /* 0x000fe20000000000 */
[----:B------:R-:W-:Y:S01]  /*1bc0*/  IMAD.MOV.U32 R62, RZ, RZ, R48 ;  /* 0x000000ffff3e7224 */ /* 0x000fe200078e0030 */
[----:B------:R-:W-:Y:S01]  /*1bd0*/  IABS R90, R15 ;  /* 0x0000000f005a7213 */ /* 0x000fe20000000000 */
[----:B------:R-:W-:-:S02]  /*1be0*/  IMAD.MOV.U32 R58, RZ, RZ, R44 ;  /* 0x000000ffff3a7224 */ /* 0x000fc400078e002c */
[C---:B------:R-:W-:Y:S02]  /*1bf0*/  IMAD R78, R5.reuse, R13, R78 ;  /* 0x0000000d054e7224 */ /* 0x040fe400078e024e */
[----:B------:R-:W-:Y:S01]  /*1c00*/  @!P4 IMAD.MOV R62, RZ, RZ, -R62 ;  /* 0x000000ffff3ec224 */ /* 0x000fe200078e0a3e */
[C---:B------:R-:W-:Y:S01]  /*1c10*/  ISETP.GT.U32.AND P4, PT, R5.reuse, R76, PT ;  /* 0x0000004c0500720c */ /* 0x040fe20003f84070 */
[----:B------:R-:W-:Y:S01]  /*1c20*/  IMAD.HI.U32 R7, R8, R82, RZ ;  /* 0x0000005208077227 */ /* 0x000fe200078e00ff */
[----:B------:R-:W-:-:S03]  /*1c30*/  ISETP.GT.U32.AND P6, PT, R5, R78, PT ;  /* 0x0000004e0500720c */ /* 0x000fc60003fc4070 */
[----:B------:R-:W-:-:S04]  /*1c40*/  IMAD.HI.U32 R9, R8, R84, RZ ;  /* 0x0000005408097227 */ /* 0x000fc800078e00ff */
[----:B------:R-:W-:-:S04]  /*1c50*/  IMAD.HI.U32 R11, R8, R86, RZ ;  /* 0x00000056080b7227 */ /* 0x000fc800078e00ff */
[----:B------:R-:W-:-:S04]  /*1c60*/  IMAD.HI.U32 R13, R8, R88, RZ ;  /* 0x00000058080d7227 */ /* 0x000fc800078e00ff */
[----:B------:R-:W-:Y:S01]  /*1c70*/  @!P2 IMAD.MOV R58, RZ, RZ, -R58 ;  /* 0x000000ffff3aa224 */ /* 0x000fe200078e0a3a */
[----:B------:R-:W-:Y:S01]  /*1c80*/  ISETP.GT.U32.AND P2, PT, R5, R54, PT ;  /* 0x000000360500720c */ /* 0x000fe20003f44070 */
[----:B------:R-:W-:-:S04]  /*1c90*/  IMAD.HI.U32 R8, R8, R90, RZ ;  /* 0x0000005a08087227 */ /* 0x000fc800078e00ff */
[----:B------:R-:W-:Y:S02]  /*1ca0*/  IMAD.MOV R8, RZ, RZ, -R8 ;  /* 0x000000ffff087224 */ /* 0x000fe400078e0a08 */
[----:B------:R-:W-:Y:S01]  /*1cb0*/  @!P0 IMAD.MOV R40, RZ, RZ, -R40 ;  /* 0x000000ffff288224 */ /* 0x000fe200078e0a28 */
[C---:B------:R-:W-:Y:S01]  /*1cc0*/  ISETP.GT.U32.AND P0, PT, R5.reuse, R28, PT ;  /* 0x0000001c0500720c */ /* 0x040fe20003f04070 */
[----:B------:R-:W-:Y:S02]  /*1cd0*/  IMAD.MOV.U32 R64, RZ, RZ, R50 ;  /* 0x000000ffff407224 */ /* 0x000fe400078e0032 */
[----:B------:R-:W-:Y:S02]  /*1ce0*/  IMAD.MOV R11, RZ, RZ, -R11 ;  /* 0x000000ffff0b7224 */ /* 0x000fe400078e0a0b */
[C---:B------:R-:W-:Y:S02]  /*1cf0*/  IMAD R90, R5.reuse, R8, R90 ;  /* 0x00000008055a7224 */ /* 0x040fe400078e025a */
[----:B------:R-:W-:Y:S01]  /*1d00*/  @!P5 IMAD.MOV R64, RZ, RZ, -R64 ;  /* 0x000000ffff40d224 */ /* 0x000fe200078e0a40 */
[C---:B------:R-:W-:Y:S01]  /*1d10*/  ISETP.GT.U32.AND P5, PT, R5.reuse, R80, PT ;  /* 0x000000500500720c */ /* 0x040fe20003fa4070 */
[----:B------:R-:W-:-:S02]  /*1d20*/  IMAD R86, R5, R11, R86 ;  /* 0x0000000b05567224 */ /* 0x000fc400078e0256 */
[----:B------:R-:W-:Y:S02]  /*1d30*/  IMAD.MOV R7, RZ, RZ, -R7 ;  /* 0x000000ffff077224 */ /* 0x000fe400078e0a07 */
[----:B------:R-:W-:Y:S02]  /*1d40*/  IMAD.MOV.U32 R8, RZ, RZ, R42 ;  /* 0x000000ffff087224 */ /* 0x000fe400078e002a */
[--C-:B------:R-:W-:Y:S01]  /*1d50*/  @!P4 IMAD.IADD R76, R76, 0x1, -R5.reuse ;  /* 0x000000014c4cc824 */ /* 0x100fe200078e0a05 */
[C---:B------:R-:W-:Y:S01]  /*1d60*/  ISETP.GT.U32.AND P4, PT, R5.reuse, R90, PT ;  /* 0x0000005a0500720c */ /* 0x040fe20003f84070 */
[--C-:B------:R-:W-:Y:S01]  /*1d70*/  @!P2 IMAD.IADD R54, R54, 0x1, -R5.reuse ;  /* 0x000000013636a824 */ /* 0x100fe200078e0a05 */
[C---:B------:R-:W-:Y:S01]  /*1d80*/  ISETP.GT.U32.AND P2, PT, R5.reuse, R86, PT ;  /* 0x000000560500720c */ /* 0x040fe20003f44070 */
[C---:B------:R-:W-:Y:S02]  /*1d90*/  IMAD R82, R5.reuse, R7, R82 ;  /* 0x0000000705527224 */ /* 0x040fe400078e0252 */
[----:B------:R-:W-:Y:S01]  /*1da0*/  @!P1 IMAD.MOV R8, RZ, RZ, -R8 ;  /* 0x000000ffff089224 */ /* 0x000fe200078e0a08 */
[C---:B------:R-:W-:Y:S01]  /*1db0*/  ISETP.GT.U32.AND P1, PT, R5.reuse, R52, PT ;  /* 0x000000340500720c */ /* 0x040fe20003f24070 */
[----:B------:R-:W-:Y:S01]  /*1dc0*/  IMAD.MOV.U32 R60, RZ, RZ, R46 ;  /* 0x000000ffff3c7224 */ /* 0x000fe200078e002e */
[----:B------:R-:W1:Y:S01]  /*1dd0*/  LDS R7, [UR11] ;  /* 0x0000000bff077984 */ /* 0x000e620008000800 */
[--C-:B------:R-:W-:Y:S01]  /*1de0*/  @!P0 IMAD.IADD R28, R28, 0x1, -R5.reuse ;  /* 0x000000011c1c8824 */ /* 0x100fe200078e0a05 */
[C---:B------:R-:W-:Y:S01]  /*1df0*/  ISETP.GT.U32.AND P0, PT, R5.reuse, R82, PT ;  /* 0x000000520500720c */ /* 0x040fe20003f04070 */
[----:B------:R-:W-:Y:S01]  /*1e00*/  @!P3 IMAD.MOV R60, RZ, RZ, -R60 ;  /* 0x000000ffff3cb224 */ /* 0x000fe200078e0a3c */
[----:B------:R-:W-:Y:S01]  /*1e10*/  ISETP.GT.U32.AND P3, PT, R5, R70, PT ;  /* 0x000000460500720c */ /* 0x000fe20003f64070 */
[----:B------:R-:W-:Y:S01]  /*1e20*/  @!P5 IMAD.IADD R80, R80, 0x1, -R5 ;  /* 0x000000015050d824 */ /* 0x000fe200078e0a05 */
[----:B------:R-:W-:Y:S01]  /*1e30*/  ISETP.GE.AND P5, PT, R29, RZ, PT ;  /* 0x000000ff1d00720c */ /* 0x000fe20003fa6270 */
[----:B------:R-:W-:-:S02]  /*1e40*/  IMAD.MOV R9, RZ, RZ, -R9 ;  /* 0x000000ffff097224 */ /* 0x000fc400078e0a09 */
[----:B------:R-:W-:Y:S02]  /*1e50*/  IMAD.MOV R13, RZ, RZ, -R13 ;  /* 0x000000ffff0d7224 */ /* 0x000fe400078e0a0d */
[--C-:B------:R-:W-:Y:S01]  /*1e60*/  @!P4 IMAD.IADD R90, R90, 0x1, -R5.reuse ;  /* 0x000000015a5ac824 */ /* 0x100fe200078e0a05 */
[----:B------:R-:W-:Y:S01]  /*1e70*/  ISETP.GT.U32.AND P4, PT, R5, R80, PT ;  /* 0x000000500500720c */ /* 0x000fe20003f84070 */
[--C-:B------:R-:W-:Y:S01]  /*1e80*/  @!P2 IMAD.IADD R86, R86, 0x1, -R5.reuse ;  /* 0x000000015656a824 */ /* 0x100fe200078e0a05 */
[----:B------:R-:W-:Y:S01]  /*1e90*/  ISETP.GE.AND P2, PT, R19, RZ, PT ;  /* 0x000000ff1300720c */ /* 0x000fe20003f46270 */
[----:B------:R-:W-:Y:S02]  /*1ea0*/  @!P1 IMAD.IADD R52, R52, 0x1, -R5 ;  /* 0x0000000134349824 */ /* 0x000fe400078e0a05 */
[C---:B------:R-:W-:Y:S02]  /*1eb0*/  IMAD R84, R5.reuse, R9, R84 ;  /* 0x0000000905547224 */ /* 0x040fe400078e0254 */
[----:B------:R-:W-:-:S02]  /*1ec0*/  IMAD R88, R5, R13, R88 ;  /* 0x0000000d05587224 */ /* 0x000fc400078e0258 */
[--C-:B------:R-:W-:Y:S01]  /*1ed0*/  @!P6 IMAD.IADD R78, R78, 0x1, -R5.reuse ;  /* 0x000000014e4ee824 */ /* 0x100fe200078e0a05 */
[----:B------:R-:W-:Y:S01]  /*1ee0*/  ISETP.GT.U32.AND P1, PT, R5, R84, PT ;  /* 0x000000540500720c */ /* 0x000fe20003f24070 */
[--C-:B------:R-:W-:Y:S01]  /*1ef0*/  @!P0 IMAD.IADD R82, R82, 0x1, -R5.reuse ;  /* 0x0000000152528824 */ /* 0x100fe200078e0a05 */
[----:B------:R-:W-:Y:S01]  /*1f00*/  ISETP.GE.AND P0, PT, R31, RZ, PT ;  /* 0x000000ff1f00720c */ /* 0x000fe20003f06270 */
[----:B------:R-:W-:Y:S01]  /*1f10*/  IMAD.MOV.U32 R68, RZ, RZ, R52 ;  /* 0x000000ffff447224 */ /* 0x000fe200078e0034 */
[C---:B------:R-:W-:Y:S01]  /*1f20*/  ISETP.GT.U32.AND P6, PT, R5.reuse, R78, PT ;  /* 0x0000004e0500720c */ /* 0x040fe20003fc4070 */
[--C-:B------:R-:W-:Y:S01]  /*1f30*/  @!P3 IMAD.IADD R70, R70, 0x1, -R5.reuse ;  /* 0x000000014646b824 */ /* 0x100fe200078e0a05 */
[C---:B------:R-:W-:Y:S01]  /*1f40*/  ISETP.GT.U32.AND P3, PT, R5.reuse, R88, PT ;  /* 0x000000580500720c */ /* 0x040fe20003f64070 */
[----:B------:R-:W-:Y:S01]  /*1f50*/  @!P5 IMAD.MOV R68, RZ, RZ, -R68 ;  /* 0x000000ffff44d224 */ /* 0x000fe200078e0a44 */
[----:B------:R-:W-:Y:S01]  /*1f60*/  ISETP.GT.U32.AND P5, PT, R5, R82, PT ;  /* 0x000000520500720c */ /* 0x000fe20003fa4070 */
[--C-:B------:R-:W-:Y:S01]  /*1f70*/  @!P4 IMAD.IADD R80, R80, 0x1, -R5.reuse ;  /* 0x000000015050c824 */ /* 0x100fe200078e0a05 */
[----:B------:R-:W-:Y:S01]  /*1f80*/  ISETP.GE.AND P4, PT, R23, RZ, PT ;  /* 0x000000ff1700720c */ /* 0x000fe20003f86270 */
[----:B------:R-:W-:Y:S01]  /*1f90*/  @!P2 IMAD.MOV R76, RZ, RZ, -R76 ;  /* 0x000000ffff4ca224 */ /* 0x000fe200078e0a4c */
[----:B------:R-:W-:Y:S01]  /*1fa0*/  ISETP.GT.U32.AND P2, PT, R5, R90, PT ;  /* 0x0000005a0500720c */ /* 0x000fe20003f44070 */
[----:B------:R-:W-:Y:S01]  /*1fb0*/  @!P1 IMAD.IADD R84, R84, 0x1, -R5 ;  /* 0x0000000154549824 */ /* 0x000fe200078e0a05 */
[----:B------:R-:W-:Y:S01]  /*1fc0*/  ISETP.GE.AND P1, PT, R17, RZ, PT ;  /* 0x000000ff1100720c */ /* 0x000fe20003f26270 */
[----:B------:R-:W-:-:S02]  /*1fd0*/  IMAD.MOV.U32 R72, RZ, RZ, R54 ;  /* 0x000000ffff487224 */ /* 0x000fc400078e0036 */
[--C-:B------:R-:W-:Y:S01]  /*1fe0*/  @!P6 IMAD.IADD R78, R78, 0x1, -R5.reuse ;  /* 0x000000014e4ee824 */ /* 0x100fe200078e0a05 */
[----:B------:R-:W-:Y:S01]  /*1ff0*/  ISETP.GE.AND P6, PT, R27, RZ, PT ;  /* 0x000000ff1b00720c */ /* 0x000fe20003fc6270 */
[--C-:B------:R-:W-:Y:S01]  /*2000*/  @!P3 IMAD.IADD R88, R88, 0x1, -R5.reuse ;  /* 0x000000015858b824 */ /* 0x100fe200078e0a05 */
[----:B------:R-:W-:Y:S01]  /*2010*/  BAR.SYNC.DEFER_BLOCKING 0x0 ;  /* 0x0000000000007b1d */ /* 0x000fe20000010000 */
[----:B------:R-:W-:Y:S01]  /*2020*/  ISETP.GE.AND P3, PT, R21, RZ, PT ;  /* 0x000000ff1500720c */ /* 0x000fe20003f66270 */
[--C-:B------:R-:W-:Y:S01]  /*2030*/  @!P5 IMAD.IADD R82, R82, 0x1, -R5.reuse ;  /* 0x000000015252d824 */ /* 0x100fe200078e0a05 */
[----:B------:R-:W-:Y:S01]  /*2040*/  ISETP.GE.AND P5, PT, R25, RZ, PT ;  /* 0x000000ff1900720c */ /* 0x000fe20003fa6270 */
[----:B------:R-:W-:Y:S01]  /*2050*/  @!P0 IMAD.MOV R72, RZ, RZ, -R72 ;  /* 0x000000ffff488224 */ /* 0x000fe200078e0a48 */
[----:B------:R-:W-:Y:S01]  /*2060*/  ISETP.GT.U32.AND P0, PT, R5, R84, PT ;  /* 0x000000540500720c */ /* 0x000fe20003f04070 */
[----:B------:R-:W-:Y:S01]  /*2070*/  @!P4 IMAD.MOV R82, RZ, RZ, -R82 ;  /* 0x000000ffff52c224 */ /* 0x000fe200078e0a52 */
[----:B------:R-:W-:Y:S01]  /*2080*/  ISETP.GE.AND P4, PT, R39, RZ, PT ;  /* 0x000000ff2700720c */ /* 0x000fe20003f86270 */
[----:B------:R-:W-:Y:S01]  /*2090*/  @!P2 IMAD.IADD R90, R90, 0x1, -R5 ;  /* 0x000000015a5aa824 */ /* 0x000fe200078e0a05 */
[----:B------:R-:W-:Y:S01]  /*20a0*/  ISETP.NE.AND P2, PT, R56, RZ, PT ;  /* 0x000000ff3800720c */ /* 0x000fe20003f45270 */
[----:B------:R-:W-:Y:S01]  /*20b0*/  IMAD.MOV.U32 R66, RZ, RZ, R28 ;  /* 0x000000ffff427224 */ /* 0x000fe200078e001c */
[----:B-1----:R-:W-:Y:S01]  /*20c0*/  R2UR UR10, R7 ;  /* 0x00000000070a72ca */ /* 0x002fe200000e0000 */
[----:B------:R-:W-:-:S02]  /*20d0*/  IMAD.MOV.U32 R74, RZ, RZ, R70 ;  /* 0x000000ffff4a7224 */ /* 0x000fc400078e0046 */
[----:B------:R-:W1:Y:S01]  /*20e0*/  LDC.64 R70, c[0x0][0x3a8] ;  /* 0x0000ea00ff467b82 */ /* 0x000e620000000a00 */
[----:B------:R-:W-:Y:S01]  /*20f0*/  @!P6 IMAD.MOV R66, RZ, RZ, -R66 ;  /* 0x000000ffff42e224 */ /* 0x000fe200078e0a42 */
[C---:B------:R-:W-:Y:S01]  /*2100*/  ISETP.GT.U32.AND P6, PT, R5.reuse, R88, PT ;  /* 0x000000580500720c */ /* 0x040fe20003fc4070 */
[----:B------:R-:W-:Y:S01]  /*2110*/  @!P1 IMAD.MOV R74, RZ, RZ, -R74 ;  /* 0x000000ffff4a9224 */ /* 0x000fe200078e0a4a */
[----:B------:R-:W-:Y:S01]  /*2120*/  ISETP.GT.U32.AND P1, PT, R5, R86, PT ;  /* 0x000000560500720c */ /* 0x000fe20003f24070 */
[----:B------:R-:W-:Y:S01]  /*2130*/  @!P3 IMAD.MOV R78, RZ, RZ, -R78 ;  /* 0x000000ffff4eb224 */ /* 0x000fe200078e0a4e */
[----:B------:R-:W-:Y:S01]  /*2140*/  ISETP.GE.AND P3, PT, R33, RZ, PT ;  /* 0x000000ff2100720c */ /* 0x000fe20003f66270 */
[----:B------:R-:W-:Y:S01]  /*2150*/  @!P0 IMAD.IADD R84, R84, 0x1, -R5 ;  /* 0x0000000154548824 */ /* 0x000fe200078e0a05 */
[----:B------:R-:W-:Y:S01]  /*2160*/  ISETP.GE.AND P0, PT, R35, RZ, PT ;  /* 0x000000ff2300720c */ /* 0x000fe20003f06270 */
[----:B------:R-:W-:Y:S01]  /*2170*/  @!P4 IMAD.MOV R6, RZ, RZ, -R6 ;  /* 0x000000ffff06c224 */ /* 0x000fe200078e0a06 */
[----:B------:R-:W-:Y:S01]  /*2180*/  @!P2 LOP3.LUT R6, RZ, R56, RZ, 0x33, !PT ;  /* 0x00000038ff06a212 */ /* 0x000fe200078e33ff */
[----:B------:R-:W-:-:S02]  /*2190*/  @!P5 IMAD.MOV R84, RZ, RZ, -R84 ;  /* 0x000000ffff54d224 */ /* 0x000fc400078e0a54 */
[----:B----4-:R-:W-:Y:S02]  /*21a0*/  VIADD R7, R251, 0xfffffffe ;  /* 0xfffffffefb077836 */ /* 0x010fe40000000000 */
[----:B------:R-:W-:Y:S01]  /*21b0*/  IMAD R250, R6, UR4, RZ ;  /* 0x0000000406fa7c24 */ /* 0x000fe2000f8e02ff */
[----:B------:R-:W-:Y:S01]  /*21c0*/  USHF.L.U32 UR4, UR9, 0x15, URZ ;  /* 0x0000001509047899 */ /* 0x000fe200080006ff */
[--C-:B------:R-:W-:Y:S01]  /*21d0*/  @!P1 IMAD.IADD R86, R86, 0x1, -R5.reuse ;  /* 0x0000000156569824 */ /* 0x100fe200078e0a05 */
[----:B------:R-:W-:Y:S01]  /*21e0*/  ISETP.GE.AND P1, PT, R37, RZ, PT ;  /* 0x000000ff2500720c */ /* 0x000fe20003f26270 */
[----:B------:R-:W-:Y:S01]  /*21f0*/  @!P6 IMAD.IADD R88, R88, 0x1, -R5 ;  /* 0x000000015858e824 */ /* 0x000fe200078e0a05 */
[----:B------:R-:W-:Y:S01]  /*2200*/  LOP3.LUT R5, RZ, R57, RZ, 0x33, !PT ;  /* 0x00000039ff057212 */ /* 0x000fe200078e33ff */
[----:B------:R-:W-:Y:S01]  /*2210*/  @!P3 IMAD.MOV R80, RZ, RZ, -R80 ;  /* 0x000000ffff50b224 */ /* 0x000fe200078e0a50 */
[----:B------:R-:W-:Y:S01]  /*2220*/  ISETP.NE.AND P3, PT, R57, RZ, PT ;  /* 0x000000ff3900720c */ /* 0x000fe20003f65270 */
[----:B------:R-:W-:Y:S01]  /*2230*/  IMAD.SHL.U32 R69, R250, 0x4, RZ ;  /* 0x00000004fa457824 */ /* 0x000fe200078e00ff */
[----:B------:R-:W-:Y:S01]  /*2240*/  ISETP.GE.AND P6, PT, R15, RZ, PT ;  /* 0x000000ff0f00720c */ /* 0x000fe20003fc6270 */
[----:B------:R-:W-:Y:S01]  /*2250*/  @!P0 IMAD.MOV R86, RZ, RZ, -R86 ;  /* 0x000000ffff568224 */ /* 0x000fe200078e0a56 */
[C---:B------:R-:W-:Y:S01]  /*2260*/  SEL R28, R5.reuse, R24, !P3 ;  /* 0x00000018051c7207 */ /* 0x040fe20005800000 */
[C---:B-1----:R-:W-:Y:S01]  /*2270*/  IMAD.SHL.U32 R143, R70.reuse, 0x4, RZ ;  /* 0x00000004468f7824 */ /* 0x042fe200078e00ff */
[----:B------:R-:W-:Y:S01]  /*2280*/  SEL R24, R5, R74, !P3 ;  /* 0x0000004a05187207 */ /* 0x000fe20005800000 */
[C---:B------:R-:W-:Y:S01]  /*2290*/  IMAD.SHL.U32 R144, R70.reuse, 0x2, RZ ;  /* 0x0000000246907824 */ /* 0x040fe200078e00ff */
[----:B-----5:R-:W-:Y:S01]  /*22a0*/  IADD3 R74, P0, PT, R69, UR12, RZ ;  /* 0x0000000c454a7c10 */ /* 0x020fe2000ff1e0ff */
[C---:B------:R-:W-:Y:S01]  /*22b0*/  IMAD R19, R70.reuse, 0xc, RZ ;  /* 0x0000000c46137824 */ /* 0x040fe200078e02ff */
[----:B------:R-:W-:Y:S01]  /*22c0*/  STL [R1+0x188], R143 ;  /* 0x0001888f01007387 */ /* 0x000fe20000100800 */
[----:B------:R-:W-:Y:S01]  /*22d0*/  IMAD R125, R70, 0x3, RZ ;  /* 0x00000003467d7824 */ /* 0x000fe200078e02ff */
[----:B------:R-:W-:Y:S01]  /*22e0*/  LEA.HI.X.SX32 R75, R250, UR13, 0x2, P0 ;  /* 0x0000000dfa4b7c11 */ /* 0x000fe200080f16ff */
[C---:B------:R-:W-:Y:S01]  /*22f0*/  IMAD R130, R70.reuse, 0x18, RZ ;  /* 0x0000001846827824 */ /* 0x040fe200078e02ff */
[CC--:B------:R-:W-:Y:S01]  /*2300*/  LEA R224, P4, R70.reuse, R74.reuse, 0x3 ;  /* 0x0000004a46e07211 */ /* 0x0c0fe200078818ff */
[C---:B------:R-:W-:Y:S01]  /*2310*/  IMAD R137, R70.reuse, 0x14, RZ ;  /* 0x0000001446897824 */ /* 0x040fe200078e02ff */
[-C--:B------:R-:W-:Y:S01]  /*2320*/  IADD3 R222, P0, PT, R143, R74.reuse, RZ ;  /* 0x0000004a8fde7210 */ /* 0x080fe20007f1e0ff */
[----:B------:R-:W-:Y:S01]  /*2330*/  IMAD R142, R70, 0x6, RZ ;  /* 0x00000006468e7824 */ /* 0x000fe200078e02ff */
[-C--:B------:R-:W-:Y:S01]  /*2340*/  LEA.HI.X.SX32 R225, R144, R75.reuse, 0x2, P4 ;  /* 0x0000004b90e17211 */ /* 0x080fe200020f16ff */
[C---:B------:R-:W-:Y:S01]  /*2350*/  IMAD R127, R70.reuse, 0x5, RZ ;  /* 0x00000005467f7824 */ /* 0x040fe200078e02ff */
[CC--:B------:R-:W-:Y:S01]  /*2360*/  LEA.HI.X.SX32 R223, R70.reuse, R75.reuse, 0x2, P0 ;  /* 0x0000004b46df7211 */ /* 0x0c0fe200000f16ff */
[C---:B------:R-:W-:Y:S01]  /*2370*/  IMAD R95, R70.reuse, 0x1c, RZ ;  /* 0x0000001c465f7824 */ /* 0x040fe200078e02ff */
[CC--:B------:R-:W-:Y:S01]  /*2380*/  LEA R228, P4, R70.reuse, R74.reuse, 0x4 ;  /* 0x0000004a46e47211 */ /* 0x0c0fe200078820ff */
[C---:B------:R-:W-:Y:S01]  /*2390*/  IMAD.SHL.U32 R131, R70.reuse, 0x8, RZ ;  /* 0x0000000846837824 */ /* 0x040fe200078e00ff */
[-C--:B------:R-:W-:Y:S01]  /*23a0*/  IADD3 R226, P0, PT, R19, R74.reuse, RZ ;  /* 0x0000004a13e27210 */ /* 0x080fe20007f1e0ff */
[C---:B------:R-:W-:Y:S01]  /*23b0*/  IMAD R141, R70.reuse, 0x7, RZ ;  /* 0x00000007468d7824 */ /* 0x040fe200078e02ff */
[-C--:B------:R-:W-:Y:S01]  /*23c0*/  LEA.HI.X.SX32 R229, R143, R75.reuse, 0x2, P4 ;  /* 0x0000004b8fe57211 */ /* 0x080fe200020f16ff */
[C---:B------:R-:W-:Y:S01]  /*23d0*/  IMAD R114, R70.reuse, 0x28, RZ ;  /* 0x0000002846727824 */ /* 0x040fe200078e02ff */
[-C--:B------:R-:W-:Y:S01]  /*23e0*/  LEA.HI.X.SX32 R227, R125, R75.reuse, 0x2, P0 ;  /* 0x0000004b7de37211 */ /* 0x080fe200000f16ff */
[----:B------:R-:W-:Y:S01]  /*23f0*/  IMAD R106, R70, 0x24, RZ ;  /* 0x00000024466a7824 */ /* 0x000fe200078e02ff */
[-C--:B------:R-:W-:Y:S01]  /*2400*/  IADD3 R232, P4, PT, R130, R74.reuse, RZ ;  /* 0x0000004a82e87210 */ /* 0x080fe20007f9e0ff */
[----:B------:R-:W-:Y:S01]  /*2410*/  IMAD R65, R70, 0xa, RZ ;  /* 0x0000000a46417824 */ /* 0x000fe200078e02ff */
[-C--:B------:R-:W-:Y:S01]  /*2420*/  IADD3 R230, P0, PT, R137, R74.reuse, RZ ;  /* 0x0000004a89e67210 */ /* 0x080fe20007f1e0ff */
[----:B------:R-:W-:Y:S01]  /*2430*/  STL [R1+0x1c8], R144 ;  /* 0x0001c89001007387 */ /* 0x000fe20000100800 */
[-C--:B------:R-:W-:Y:S01]  /*2440*/  LEA.HI.X.SX32 R233, R142, R75.reuse, 0x2, P4 ;  /* 0x0000004b8ee97211 */ /* 0x080fe200020f16ff */
[C---:B------:R-:W-:Y:S01]  /*2450*/  IMAD R129, R70.reuse, 0x9, RZ ;  /* 0x0000000946817824 */ /* 0x040fe200078e02ff */
[-C--:B------:R-:W-:Y:S01]  /*2460*/  LEA.HI.X.SX32 R231, R127, R75.reuse, 0x2, P0 ;  /* 0x0000004b7fe77211 */ /* 0x080fe200000f16ff */
[C---:B------:R-:W-:Y:S01]  /*2470*/  IMAD R67, R70.reuse, 0x30, RZ ;  /* 0x0000003046437824 */ /* 0x040fe200078e02ff */
[CC--:B------:R-:W-:Y:S01]  /*2480*/  LEA R236, P4, R70.reuse, R74.reuse, 0x5 ;  /* 0x0000004a46ec7211 */ /* 0x0c0fe200078828ff */
[----:B------:R-:W-:Y:S01]  /*2490*/  STL [R1+0x1c4], R125 ;  /* 0x0001c47d01007387 */ /* 0x000fe20000100800 */
[-C--:B------:R-:W-:Y:S01]  /*24a0*/  IADD3 R234, P0, PT, R95, R74.reuse, RZ ;  /* 0x0000004a5fea7210 */ /* 0x080fe20007f1e0ff */
[C---:B------:R-:W-:Y:S01]  /*24b0*/  IMAD R122, R70.reuse, 0x2c, RZ ;  /* 0x0000002c467a7824 */ /* 0x040fe200078e02ff */
[-C--:B------:R-:W-:Y:S01]  /*24c0*/  LEA.HI.X.SX32 R237, R131, R75.reuse, 0x2, P4 ;  /* 0x0000004b83ed7211 */ /* 0x080fe200020f16ff */
[----:B------:R1:W-:Y:S01]  /*24d0*/  STL [R1+0x170], R19 ;  /* 0x0001701301007387 */ /* 0x0003e20000100800 */
[-C--:B------:R-:W-:Y:S01]  /*24e0*/  LEA.HI.X.SX32 R235, R141, R75.reuse, 0x2, P0 ;  /* 0x0000004b8deb7211 */ /* 0x080fe200000f16ff */
[----:B------:R-:W-:Y:S01]  /*24f0*/  IMAD R21, R70, 0xb, RZ ;  /* 0x0000000b46157824 */ /* 0x000fe200078e02ff */
[-C--:B------:R-:W-:Y:S01]  /*2500*/  IADD3 R240, P4, PT, R114, R74.reuse, RZ ;  /* 0x0000004a72f07210 */ /* 0x080fe20007f9e0ff */
[----:B------:R-:W-:Y:S01]  /*2510*/  STL [R1+0x1c0], R127 ;  /* 0x0001c07f01007387 */ /* 0x000fe20000100800 */
[-C--:B------:R-:W-:Y:S01]  /*2520*/  IADD3 R238, P0, PT, R106, R74.reuse, RZ ;  /* 0x0000004a6aee7210 */ /* 0x080fe20007f1e0ff */
[C---:B------:R-:W-:Y:S01]  /*2530*/  IMAD R59, R70.reuse, 0x38, RZ ;  /* 0x00000038463b7824 */ /* 0x040fe200078e02ff */
[-C--:B------:R-:W-:Y:S01]  /*2540*/  LEA.HI.X.SX32 R241, R65, R75.reuse, 0x2, P4 ;  /* 0x0000004b41f17211 */ /* 0x080fe200020f16ff */
[----:B------:R-:W-:Y:S01]  /*2550*/  STL [R1+0x1bc], R142 ;  /* 0x0001bc8e01007387 */ /* 0x000fe20000100800 */
[-C--:B------:R-:W-:Y:S01]  /*2560*/  LEA.HI.X.SX32 R239, R129, R75.reuse, 0x2, P0 ;  /* 0x0000004b81ef7211 */ /* 0x080fe200000f16ff */
[----:B------:R-:W-:Y:S01]  /*2570*/  IMAD R63, R70, 0x34, RZ ;  /* 0x00000034463f7824 */ /* 0x000fe200078e02ff */
[-C--:B------:R-:W-:Y:S01]  /*2580*/  IADD3 R244, P4, PT, R67, R74.reuse, RZ ;  /* 0x0000004a43f47210 */ /* 0x080fe20007f9e0ff */
[----:B------:R-:W-:Y:S01]  /*2590*/  STL [R1+0x150], R137 ;  /* 0x0001508901007387 */ /* 0x000fe20000100800 */
[----:B------:R-:W-:Y:S01]  /*25a0*/  IADD3 R242, P0, PT, R122, R74, RZ ;  /* 0x0000004a7af27210 */ /* 0x000fe20007f1e0ff */
[C---:B------:R-:W-:Y:S01]  /*25b0*/  IMAD R15, R70.reuse, 0xe, RZ ;  /* 0x0000000e460f7824 */ /* 0x040fe200078e02ff */
[----:B------:R-:W-:Y:S01]  /*25c0*/  SEL R47, R5, R18, !P3 ;  /* 0x00000012052f7207 */ /* 0x000fe20005800000 */
[----:B------:R-:W-:Y:S01]  /*25d0*/  STL [R1+0x1b8], R141 ;  /* 0x0001b88d01007387 */ /* 0x000fe20000100800 */
[-C--:B------:R-:W-:Y:S01]  /*25e0*/  LEA.HI.X.SX32 R245, R19, R75.reuse, 0x2, P4 ;  /* 0x0000004b13f57211 */ /* 0x080fe200020f16ff */
[C---:B------:R-:W-:Y:S01]  /*25f0*/  IMAD R17, R70.reuse, 0xd, RZ ;  /* 0x0000000d46117824 */ /* 0x040fe200078e02ff */
[----:B------:R-:W-:Y:S01]  /*2600*/  SEL R46, R5, R20, !P3 ;  /* 0x00000014052e7207 */ /* 0x000fe20005800000 */
[----:B------:R-:W-:Y:S01]  /*2610*/  STL [R1+0x144], R130 ;  /* 0x0001448201007387 */ /* 0x000fe20000100800 */
[-C--:B------:R-:W-:Y:S01]  /*2620*/  LEA.HI.X.SX32 R243, R21, R75.reuse, 0x2, P0 ;  /* 0x0000004b15f37211 */ /* 0x080fe200000f16ff */
[C---:B------:R-:W-:Y:S01]  /*2630*/  IMAD R61, R70.reuse, 0x3c, RZ ;  /* 0x0000003c463d7824 */ /* 0x040fe200078e02ff */
[-C--:B------:R-:W-:Y:S01]  /*2640*/  IADD3 R18, P4, PT, R59, R74.reuse, RZ ;  /* 0x0000004a3b127210 */ /* 0x080fe20007f9e0ff */
[----:B------:R-:W-:Y:S01]  /*2650*/  STL [R1+0x1b4], R131 ;  /* 0x0001b48301007387 */ /* 0x000fe20000100800 */
[----:B------:R-:W-:Y:S01]  /*2660*/  IADD3 R20, P0, PT, R63, R74, RZ ;  /* 0x0000004a3f147210 */ /* 0x000fe20007f1e0ff */
[----:B------:R-:W-:Y:S01]  /*2670*/  @!P1 IMAD.MOV R88, RZ, RZ, -R88 ;  /* 0x000000ffff589224 */ /* 0x000fe200078e0a58 */
[----:B------:R-:W-:Y:S01]  /*2680*/  SEL R49, R5, R14, !P3 ;  /* 0x0000000e05317207 */ /* 0x000fe20005800000 */
[----:B------:R-:W-:Y:S01]  /*2690*/  STL [R1+0x134], R95 ;  /* 0x0001345f01007387 */ /* 0x000fe20000100800 */
[----:B------:R-:W-:Y:S01]  /*26a0*/  @!P6 IMAD.MOV R90, RZ, RZ, -R90 ;  /* 0x000000ffff5ae224 */ /* 0x000fe200078e0a5a */
[-C--:B-1----:R-:W-:Y:S01]  /*26b0*/  LEA.HI.X.SX32 R19, R15, R75.reuse, 0x2, P4 ;  /* 0x0000004b0f137211 */ /* 0x082fe200020f16ff */
[C---:B------:R-:W-:Y:S01]  /*26c0*/  IMAD.SHL.U32 R139, R70.reuse, 0x10, RZ ;  /* 0x00000010468b7824 */ /* 0x040fe200078e00ff */
[----:B------:R-:W-:Y:S01]  /*26d0*/  STL [R1+0x1b0], R129 ;  /* 0x0001b08101007387 */ /* 0x000fe20000100800 */
[C---:B------:R-:W-:Y:S01]  /*26e0*/  SEL R48, R5.reuse, R16, !P3 ;  /* 0x0000001005307207 */ /* 0x040fe20005800000 */
[C---:B------:R-:W-:Y:S01]  /*26f0*/  IMAD R140, R70.reuse, 0xf, RZ ;  /* 0x0000000f468c7824 */ /* 0x040fe200078e02ff */
[C---:B------:R-:W-:Y:S01]  /*2700*/  LEA R14, P4, R70.reuse, R74, 0x6 ;  /* 0x0000004a460e7211 */ /* 0x040fe200078830ff */
[----:B------:R-:W-:Y:S01]  /*2710*/  STL [R1+0x11c], R106 ;  /* 0x00011c6a01007387 */ /* 0x000fe20000100800 */
[C---:B------:R-:W-:Y:S01]  /*2720*/  IMAD R11, R70.reuse, 0x48, RZ ;  /* 0x00000048460b7824 */ /* 0x040fe200078e02ff */
[C---:B------:R-:W-:Y:S01]  /*2730*/  SEL R54, R5.reuse, R26, !P3 ;  /* 0x0000001a05367207 */ /* 0x040fe20005800000 */
[C---:B------:R-:W-:Y:S01]  /*2740*/  IMAD R13, R70.reuse, 0x44, RZ ;  /* 0x00000044460d7824 */ /* 0x040fe200078e02ff */
[----:B------:R-:W-:Y:S01]  /*2750*/  STL [R1+0x1ac], R65 ;  /* 0x0001ac4101007387 */ /* 0x000fe20000100800 */
[C---:B------:R-:W-:Y:S01]  /*2760*/  SEL R53, R5.reuse, R30, !P3 ;  /* 0x0000001e05357207 */ /* 0x040fe20005800000 */
[C---:B------:R-:W-:Y:S01]  /*2770*/  IMAD R138, R70.reuse, 0x12, RZ ;  /* 0x00000012468a7824 */ /* 0x040fe200078e02ff */
[C---:B------:R-:W-:Y:S01]  /*2780*/  SEL R52, R5.reuse, R32, !P3 ;  /* 0x0000002005347207 */ /* 0x040fe20005800000 */
[----:B------:R1:W-:Y:S01]  /*2790*/  STL [R1+0x1a8], R21 ;  /* 0x0001a81501007387 */ /* 0x0003e20000100800 */
[C---:B------:R-:W-:Y:S01]  /*27a0*/  SEL R27, R5.reuse, R34, !P3 ;  /* 0x00000022051b7207 */ /* 0x040fe20005800000 */
[C---:B------:R-:W-:Y:S01]  /*27b0*/  IMAD R133, R70.reuse, 0x11, RZ ;  /* 0x0000001146857824 */ /* 0x040fe200078e02ff */
[C---:B------:R-:W-:Y:S01]  /*27c0*/  SEL R43, R5.reuse, R38, !P3 ;  /* 0x00000026052b7207 */ /* 0x040fe20005800000 */
[----:B------:R-:W-:Y:S01]  /*27d0*/  STL [R1+0x10c], R114 ;  /* 0x00010c7201007387 */ /* 0x000fe20000100800 */
[C---:B------:R-:W-:Y:S01]  /*27e0*/  SEL R42, R5.reuse, R40, !P3 ;  /* 0x00000028052a7207 */ /* 0x040fe20005800000 */
[C---:B------:R-:W-:Y:S01]  /*27f0*/  IMAD R9, R70.reuse, 0x4c, RZ ;  /* 0x0000004c46097824 */ /* 0x040fe200078e02ff */
[C---:B------:R-:W-:Y:S01]  /*2800*/  SEL R51, R5.reuse, R10, !P3 ;  /* 0x0000000a05337207 */ /* 0x040fe20005800000 */
[----:B------:R-:W-:Y:S01]  /*2810*/  STL [R1+0xfc], R122 ;  /* 0x0000fc7a01007387 */ /* 0x000fe20000100800 */
[----:B------:R-:W-:Y:S01]  /*2820*/  SEL R50, R5, R12, !P3 ;  /* 0x0000000c05327207 */ /* 0x000fe20005800000 */
[C---:B------:R-:W-:Y:S01]  /*2830*/  IMAD R135, R70.reuse, 0x13, RZ ;  /* 0x0000001346877824 */ /* 0x040fe200078e02ff */
[-C--:B-1----:R-:W-:Y:S01]  /*2840*/  LEA.HI.X.SX32 R21, R17, R75.reuse, 0x2, P0 ;  /* 0x0000004b11157211 */ /* 0x082fe200000f16ff */
[----:B------:R-:W-:Y:S01]  /*2850*/  STL [R1+0x1a4], R17 ;  /* 0x0001a41101007387 */ /* 0x000fe20000100800 */
[----:B------:R-:W-:Y:S01]  /*2860*/  IADD3 R16, P0, PT, R61, R74, RZ ;  /* 0x0000004a3d107210 */ /* 0x000fe20007f1e0ff */
[C---:B------:R-:W-:Y:S01]  /*2870*/  IMAD R73, R70.reuse, 0x58, RZ ;  /* 0x0000005846497824 */ /* 0x040fe200078e02ff */
[C---:B------:R-:W-:Y:S01]  /*2880*/  SEL R45, R5.reuse, R22, !P3 ;  /* 0x00000016052d7207 */ /* 0x040fe20005800000 */
[----:B------:R-:W-:Y:S01]  /*2890*/  STL [R1+0xec], R67 ;  /* 0x0000ec4301007387 */ /* 0x000fe20000100800 */
[C---:B------:R-:W-:Y:S01]  /*28a0*/  SEL R44, R5.reuse, R36, !P3 ;  /* 0x00000024052c7207 */ /* 0x040fe20005800000 */
[C---:B------:R-:W-:Y:S01]  /*28b0*/  IMAD R134, R70.reuse, 0x16, RZ ;  /* 0x0000001646867824 */ /* 0x040fe200078e02ff */
[C---:B------:R-:W-:Y:S01]  /*28c0*/  SEL R26, R5.reuse, R8, !P3 ;  /* 0x00000008051a7207 */ /* 0x040fe20005800000 */
[----:B------:R1:W-:Y:S01]  /*28d0*/  STL [R1+0x1a0], R15 ;  /* 0x0001a00f01007387 */ /* 0x0003e20000100800 */
[----:B------:R-:W-:Y:S01]  /*28e0*/  SEL R41, R5, R58, !P3 ;  /* 0x0000003a05297207 */ /* 0x000fe20005800000 */
[----:B------:R-:W-:Y:S01]  /*28f0*/  VIADD R8, R251, 0xfffffffd ;  /* 0xfffffffdfb087836 */ /* 0x000fe20000000000 */
[C---:B------:R-:W-:Y:S01]  /*2900*/  SEL R37, R5.reuse, R60, !P3 ;  /* 0x0000003c05257207 */ /* 0x040fe20005800000 */
[C---:B------:R-:W-:Y:S01]  /*2910*/  IMAD R136, R70.reuse, 0x15, RZ ;  /* 0x0000001546887824 */ /* 0x040fe200078e02ff */
        /* <DEDUP_REMOVED lines=24> */
[----:B------:R-:W-:Y:S01]  /*2aa0*/  SEL R252, R5, R90, !P3 ;  /* 0x0000005a05fc7207 */ /* 0x000fe20005800000 */
[----:B------:R-:W-:Y:S01]  /*2ab0*/  VIADD R5, R251, 0xffffffff ;  /* 0xfffffffffb057836 */ /* 0x000fe20000000000 */
[----:B------:R-:W-:Y:S01]  /*2ac0*/  ISETP.GE.U32.AND P5, PT, R7, 0x7fffffbf, PT ;  /* 0x7fffffbf0700780c */ /* 0x000fe20003fa6070 */
[----:B------:R-:W-:Y:S01]  /*2ad0*/  IMAD R7, R70, 0x50, RZ ;  /* 0x0000005046077824 */ /* 0x000fe200078e02ff */
[-C--:B-1----:R-:W-:Y:S01]  /*2ae0*/  LEA.HI.X.SX32 R15, R139, R75.reuse, 0x2, P4 ;  /* 0x0000004b8b0f7211 */ /* 0x082fe200020f16ff */
[----:B------:R-:W-:Y:S01]  /*2af0*/  STL [R1+0x198], R139 ;  /* 0x0001988b01007387 */ /* 0x000fe20000100800 */
[-C--:B------:R-:W-:Y:S01]  /*2b00*/  LEA.HI.X.SX32 R17, R140, R75.reuse, 0x2, P0 ;  /* 0x0000004b8c117211 */ /* 0x080fe200000f16ff */
[C---:B------:R-:W-:Y:S01]  /*2b10*/  IMAD R124, R70.reuse, 0x1b, RZ ;  /* 0x0000001b467c7824 */ /* 0x040fe200078e02ff */
[-C--:B------:R-:W-:Y:S01]  /*2b20*/  IADD3 R10, P4, PT, R11, R74.reuse, RZ ;  /* 0x0000004a0b0a7210 */ /* 0x080fe20007f9e0ff */
[----:B------:R-:W-:Y:S01]  /*2b30*/  STL [R1+0xd8], R61 ;  /* 0x0000d83d01007387 */ /* 0x000fe20000100800 */
[-C--:B------:R-:W-:Y:S01]  /*2b40*/  IADD3 R12, P0, PT, R13, R74.reuse, RZ ;  /* 0x0000004a0d0c7210 */ /* 0x080fe20007f1e0ff */
[----:B------:R-:W-:Y:S01]  /*2b50*/  IMAD R91, R70, 0x78, RZ ;  /* 0x00000078465b7824 */ /* 0x000fe200078e02ff */
[-C--:B------:R-:W-:Y:S01]  /*2b60*/  LEA.HI.X.SX32 R11, R138, R75.reuse, 0x2, P4 ;  /* 0x0000004b8a0b7211 */ /* 0x080fe200020f16ff */
[----:B------:R-:W-:Y:S01]  /*2b70*/  STL [R1+0x194], R133 ;  /* 0x0001948501007387 */ /* 0x000fe20000100800 */
[----:B------:R-:W-:Y:S01]  /*2b80*/  ISETP.GE.U32.AND P3, PT, R5, 0x7fffffc0, PT ;  /* 0x7fffffc00500780c */ /* 0x000fe20003f66070 */
[----:B------:R-:W-:Y:S01]  /*2b90*/  IMAD R5, R70, 0x54, RZ ;  /* 0x0000005446057824 */ /* 0x000fe200078e02ff */
[----:B------:R-:W-:Y:S01]  /*2ba0*/  ISETP.GE.U32.AND P2, PT, R8, 0x7fffffbe, PT ;  /* 0x7fffffbe0800780c */ /* 0x000fe20003f46070 */
[----:B------:R-:W-:Y:S01]  /*2bb0*/  STL [R1+0x190], R138 ;  /* 0x0001908a01007387 */ /* 0x000fe20000100800 */
[-C--:B------:R-:W-:Y:S01]  /*2bc0*/  LEA.HI.X.SX32 R13, R133, R75.reuse, 0x2, P0 ;  /* 0x0000004b850d7211 */ /* 0x080fe200000f16ff */
[C---:B------:R-:W-:Y:S01]  /*2bd0*/  IMAD R89, R70.reuse, 0x74, RZ ;  /* 0x0000007446597824 */ /* 0x040fe200078e02ff */
[-C--:B------:R-:W-:Y:S01]  /*2be0*/  IADD3 R6, P4, PT, R7, R74.reuse, RZ ;  /* 0x0000004a07067210 */ /* 0x080fe20007f9e0ff */
[----:B------:R-:W-:Y:S01]  /*2bf0*/  STL [R1+0x18c], R135 ;  /* 0x00018c8701007387 */ /* 0x000fe20000100800 */
[-C--:B------:R-:W-:Y:S01]  /*2c00*/  IADD3 R8, P0, PT, R9, R74.reuse, RZ ;  /* 0x0000004a09087210 */ /* 0x080fe20007f1e0ff */
[C---:B------:R-:W-:Y:S01]  /*2c10*/  IMAD R92, R70.reuse, 0x1d, RZ ;  /* 0x0000001d465c7824 */ /* 0x040fe200078e02ff */
[-C--:B------:R-:W-:Y:S01]  /*2c20*/  LEA.HI.X.SX32 R7, R137, R75.reuse, 0x2, P4 ;  /* 0x0000004b89077211 */ /* 0x080fe200020f16ff */
        /* <DEDUP_REMOVED lines=9> */
[-C--:B------:R-:W-:Y:S01]  /*2cc0*/  LEA.HI.X.SX32 R5, R136, R75.reuse, 0x2, P0 ;  /* 0x0000004b88057211 */ /* 0x080fe200000f16ff */
[C---:B------:R-:W-:Y:S01]  /*2cd0*/  IMAD R96, R70.reuse, 0x1f, RZ ;  /* 0x0000001f46607824 */ /* 0x040fe200078e02ff */
[-C--:B------:R-:W-:Y:S01]  /*2ce0*/  IADD3 R78, P4, PT, R79, R74.reuse, RZ ;  /* 0x0000004a4f4e7210 */ /* 0x080fe20007f9e0ff */
[----:B------:R-:W-:Y:S01]  /*2cf0*/  STL [R1+0x178], R128 ;  /* 0x0001788001007387 */ /* 0x000fe20000100800 */
[-C--:B------:R-:W-:Y:S01]  /*2d00*/  IADD3 R76, P0, PT, R77, R74.reuse, RZ ;  /* 0x0000004a4d4c7210 */ /* 0x080fe20007f1e0ff */
[----:B------:R-:W-:Y:S01]  /*2d10*/  IMAD.SHL.U32 R98, R70, 0x20, RZ ;  /* 0x0000002046627824 */ /* 0x000fe200078e00ff */
        /* <DEDUP_REMOVED lines=13> */
[----:B------:R1:W-:Y:S01]  /*2df0*/  STL [R1+0x164], R94 ;  /* 0x0001645e01007387 */ /* 0x0003e20000100800 */
        /* <DEDUP_REMOVED lines=14> */
[CC--:B-1----:R-:W-:Y:S01]  /*2ee0*/  LEA R94, P4, R70.reuse, R74.reuse, 0x7 ;  /* 0x0000004a465e7211 */ /* 0x0c2fe200078838ff */
[----:B------:R1:W-:Y:S01]  /*2ef0*/  STL [R1+0x154], R102 ;  /* 0x0001546601007387 */ /* 0x0003e20000100800 */
[-C--:B------:R-:W-:Y:S01]  /*2f00*/  IADD3 R92, P0, PT, R93, R74.reuse, RZ ;  /* 0x0000004a5d5c7210 */ /* 0x080fe20007f1e0ff */
[----:B------:R-:W-:Y:S01]  /*2f10*/  IMAD R107, R70, 0x98, RZ ;  /* 0x00000098466b7824 */ /* 0x000fe200078e02ff */
[-C--:B------:R-:W-:Y:S01]  /*2f20*/  LEA.HI.X.SX32 R95, R98, R75.reuse, 0x2, P4 ;  /* 0x0000004b625f7211 */ /* 0x080fe200020f16ff */
[----:B------:R-:W-:Y:S01]  /*2f30*/  IMAD R105, R70, 0x94, RZ ;  /* 0x0000009446697824 */ /* 0x000fe200078e02ff */
[-C--:B------:R-:W-:Y:S01]  /*2f40*/  LEA.HI.X.SX32 R93, R96, R75.reuse, 0x2, P0 ;  /* 0x0000004b605d7211 */ /* 0x080fe200000f16ff */
[C---:B------:R-:W-:Y:S01]  /*2f50*/  IMAD R108, R70.reuse, 0x25, RZ ;  /* 0x00000025466c7824 */ /* 0x040fe200078e02ff */
[-C--:B--2---:R-:W-:Y:S01]  /*2f60*/  IADD3 R98, P4, PT, R99, R74.reuse, RZ ;  /* 0x0000004a63627210 */ /* 0x084fe20007f9e0ff */
[----:B------:R-:W-:Y:S01]  /*2f70*/  IMAD R110, R70, 0x26, RZ ;  /* 0x00000026466e7824 */ /* 0x000fe200078e02ff */
[-C--:B------:R-:W-:Y:S01]  /*2f80*/  IADD3 R96, P0, PT, R97, R74.reuse, RZ ;  /* 0x0000004a61607210 */ /* 0x080fe20007f1e0ff */
[----:B------:R2:W-:Y:S01]  /*2f90*/  STL [R1+0x14c], R104 ;  /* 0x00014c6801007387 */ /* 0x0005e20000100800 */
[-C--:B------:R-:W-:Y:S01]  /*2fa0*/  LEA.HI.X.SX32 R99, R102, R75.reuse, 0x2, P4 ;  /* 0x0000004b66637211 */ /* 0x080fe200020f16ff */
[----:B------:R-:W-:Y:S01]  /*2fb0*/  IMAD R111, R70, 0xa0, RZ ;  /* 0x000000a0466f7824 */ /* 0x000fe200078e02ff */
[-C--:B------:R-:W-:Y:S01]  /*2fc0*/  LEA.HI.X.SX32 R97, R100, R75.reuse, 0x2, P0 ;  /* 0x0000004b64617211 */ /* 0x080fe200000f16ff */
[C---:B------:R-:W-:Y:S01]  /*2fd0*/  IMAD R109, R70.reuse, 0x9c, RZ ;  /* 0x0000009c466d7824 */ /* 0x040fe200078e02ff */
[-C--:B-1----:R-:W-:Y:S01]  /*2fe0*/  IADD3 R102, P4, PT, R103, R74.reuse, RZ ;  /* 0x0000004a67667210 */ /* 0x082fe20007f9e0ff */
[----:B------:R-:W-:Y:S01]  /*2ff0*/  STL [R1+0x148], R108 ;  /* 0x0001486c01007387 */ /* 0x000fe20000100800 */
[-C--:B------:R-:W-:Y:S01]  /*3000*/  IADD3 R100, P0, PT, R101, R74.reuse, RZ ;  /* 0x0000004a65647210 */ /* 0x080fe20007f1e0ff */
[----:B------:R-:W-:Y:S01]  /*3010*/  IMAD R112, R70, 0x27, RZ ;  /* 0x0000002746707824 */ /* 0x000fe200078e02ff */
[-C--:B------:R-:W-:Y:S01]  /*3020*/  LEA.HI.X.SX32 R103, R106, R75.reuse, 0x2, P4 ;  /* 0x0000004b6a677211 */ /* 0x080fe200020f16ff */
[----:B------:R1:W-:Y:S01]  /*3030*/  STL [R1+0x140], R110 ;  /* 0x0001406e01007387 */ /* 0x0003e20000100800 */
[-C--:B------:R-:W-:Y:S01]  /*3040*/  LEA.HI.X.SX32 R101, R104, R75.reuse, 0x2, P0 ;  /* 0x0000004b68657211 */ /* 0x080fe200000f16ff */
[C---:B------:R-:W-:Y:S01]  /*3050*/  IMAD R115, R70.reuse, 0xa8, RZ ;  /* 0x000000a846737824 */ /* 0x040fe200078e02ff */
[-C--:B------:R-:W-:Y:S01]  /*3060*/  IADD3 R106, P4, PT, R107, R74.reuse, RZ ;  /* 0x0000004a6b6a7210 */ /* 0x080fe20007f9e0ff */
[C---:B------:R-:W-:Y:S01]  /*3070*/  IMAD R113, R70.reuse, 0xa4, RZ ;  /* 0x000000a446717824 */ /* 0x040fe200078e02ff */
[-C--:B--2---:R-:W-:Y:S01]  /*3080*/  IADD3 R104, P0, PT, R105, R74.reuse, RZ ;  /* 0x0000004a69687210 */ /* 0x084fe20007f1e0ff */
[----:B------:R-:W-:Y:S01]  /*3090*/  IMAD R116, R70, 0x29, RZ ;  /* 0x0000002946747824 */ /* 0x000fe200078e02ff */
[-C--:B------:R-:W-:Y:S01]  /*30a0*/  LEA.HI.X.SX32 R107, R110, R75.reuse, 0x2, P4 ;  /* 0x0000004b6e6b7211 */ /* 0x080fe200020f16ff */
[----:B------:R-:W-:Y:S01]  /*30b0*/  IMAD R118, R70, 0x2a, RZ ;  /* 0x0000002a46767824 */ /* 0x000fe200078e02ff */
[-C--:B------:R-:W-:Y:S01]  /*30c0*/  LEA.HI.X.SX32 R105, R108, R75.reuse, 0x2, P0 ;  /* 0x0000004b6c697211 */ /* 0x080fe200000f16ff */
[----:B------:R2:W-:Y:S01]  /*30d0*/  STL [R1+0x13c], R112 ;  /* 0x00013c7001007387 */ /* 0x0005e20000100800 */
[-C--:B-1----:R-:W-:Y:S01]  /*30e0*/  IADD3 R110, P4, PT, R111, R74.reuse, RZ ;  /* 0x0000004a6f6e7210 */ /* 0x082fe20007f9e0ff */
[C---:B------:R-:W-:Y:S01]  /*30f0*/  IMAD R119, R70.reuse, 0xb0, RZ ;  /* 0x000000b046777824 */ /* 0x040fe200078e02ff */
[-C--:B------:R-:W-:Y:S01]  /*3100*/  IADD3 R108, P0, PT, R109, R74.reuse, RZ ;  /* 0x0000004a6d6c7210 */ /* 0x080fe20007f1e0ff */
[----:B------:R-:W-:Y:S01]  /*3110*/  IMAD R117, R70, 0xac, RZ ;  /* 0x000000ac46757824 */ /* 0x000fe200078e02ff */
[-C--:B------:R-:W-:Y:S01]  /*3120*/  LEA.HI.X.SX32 R111, R114, R75.reuse, 0x2, P4 ;  /* 0x0000004b726f7211 */ /* 0x080fe200020f16ff */
[----:B------:R1:W-:Y:S01]  /*3130*/  STL [R1+0x138], R116 ;  /* 0x0001387401007387 */ /* 0x0003e20000100800 */
[-C--:B------:R-:W-:Y:S01]  /*3140*/  LEA.HI.X.SX32 R109, R112, R75.reuse, 0x2, P0 ;  /* 0x0000004b706d7211 */ /* 0x080fe200000f16ff */
[C---:B------:R-:W-:Y:S01]  /*3150*/  IMAD R120, R70.reuse, 0x2b, RZ ;  /* 0x0000002b46787824 */ /* 0x040fe200078e02ff */
[-C--:B------:R-:W-:Y:S01]  /*3160*/  IADD3 R114, P4, PT, R115, R74.reuse, RZ ;  /* 0x0000004a73727210 */ /* 0x080fe20007f9e0ff */
[----:B------:R3:W-:Y:S01]  /*3170*/  STL [R1+0x4c], R69 ;  /* 0x00004c4501007387 */ /* 0x0007e20000100800 */
[-C--:B--2---:R-:W-:Y:S01]  /*3180*/  IADD3 R112, P0, PT, R113, R74.reuse, RZ ;  /* 0x0000004a71707210 */ /* 0x084fe20007f1e0ff */
[----:B------:R-:W-:Y:S01]  /*3190*/  IMAD R123, R70, 0xb8, RZ ;  /* 0x000000b8467b7824 */ /* 0x000fe200078e02ff */
[-C--:B------:R-:W-:Y:S01]  /*31a0*/  LEA.HI.X.SX32 R115, R118, R75.reuse, 0x2, P4 ;  /* 0x0000004b76737211 */ /* 0x080fe200020f16ff */
[----:B------:R2:W-:Y:S01]  /*31b0*/  STL [R1+0x130], R118 ;  /* 0x0001307601007387 */ /* 0x0005e20000100800 */
[-C--:B------:R-:W-:Y:S01]  /*31c0*/  LEA.HI.X.SX32 R113, R116, R75.reuse, 0x2, P0 ;  /* 0x0000004b74717211 */ /* 0x080fe200000f16ff */
[C---:B------:R-:W-:Y:S01]  /*31d0*/  IMAD R121, R70.reuse, 0xb4, RZ ;  /* 0x000000b446797824 */ /* 0x040fe200078e02ff */
[-C--:B-1----:R-:W-:Y:S01]  /*31e0*/  IADD3 R116, P0, PT, R117, R74.reuse, RZ ;  /* 0x0000004a75747210 */ /* 0x082fe20007f1e0ff */
[C---:B------:R-:W-:Y:S01]  /*31f0*/  IMAD R68, R70.reuse, 0x2e, RZ ;  /* 0x0000002e46447824 */ /* 0x040fe200078e02ff */
[----:B------:R1:W-:Y:S01]  /*3200*/  STL [R1+0x12c], R120 ;  /* 0x00012c7801007387 */ /* 0x0003e20000100800 */
[----:B---3--:R-:W-:Y:S01]  /*3210*/  IMAD R69, R70, 0x2d, RZ ;  /* 0x0000002d46457824 */ /* 0x008fe200078e02ff */
[-C--:B------:R-:W-:Y:S01]  /*3220*/  LEA.HI.X.SX32 R117, R120, R75.reuse, 0x2, P0 ;  /* 0x0000004b78757211 */ /* 0x080fe200000f16ff */
[----:B------:R-:W-:Y:S01]  /*3230*/  IMAD R127, R70, 0xc0, RZ ;  /* 0x000000c0467f7824 */ /* 0x000fe200078e02ff */
[----:B------:R-:W-:Y:S01]  /*3240*/  ISETP.NE.U32.AND P1, PT, R2, RZ, PT ;  /* 0x000000ff0200720c */ /* 0x000fe20003f25070 */
[C---:B------:R-:W-:Y:S01]  /*3250*/  IMAD R125, R70.reuse, 0xbc, RZ ;  /* 0x000000bc467d7824 */ /* 0x040fe200078e02ff */
[-C--:B--2---:R-:W-:Y:S01]  /*3260*/  IADD3 R118, P4, PT, R119, R74.reuse, RZ ;  /* 0x0000004a77767210 */ /* 0x084fe20007f9e0ff */
[C---:B------:R-:W-:Y:S01]  /*3270*/  IMAD R66, R70.reuse, 0x2f, RZ ;  /* 0x0000002f46427824 */ /* 0x040fe200078e02ff */
[----:B------:R-:W-:Y:S01]  /*3280*/  STL [R1+0x128], R69 ;  /* 0x0001284501007387 */ /* 0x000fe20000100800 */
[----:B------:R-:W-:Y:S01]  /*3290*/  IMAD R131, R70, 0xc8, RZ ;  /* 0x000000c846837824 */ /* 0x000fe200078e02ff */
[-C--:B------:R-:W-:Y:S01]  /*32a0*/  LEA.HI.X.SX32 R119, R122, R75.reuse, 0x2, P4 ;  /* 0x0000004b7a777211 */ /* 0x080fe200020f16ff */
[C---:B------:R-:W-:Y:S01]  /*32b0*/  IMAD R129, R70.reuse, 0xc4, RZ ;  /* 0x000000c446817824 */ /* 0x040fe200078e02ff */
[-C--:B------:R-:W-:Y:S01]  /*32c0*/  IADD3 R122, P4, PT, R123, R74.reuse, RZ ;  /* 0x0000004a7b7a7210 */ /* 0x080fe20007f9e0ff */
[C---:B------:R-:W-:Y:S01]  /*32d0*/  IMAD R65, R70.reuse, 0x32, RZ ;  /* 0x0000003246417824 */ /* 0x040fe200078e02ff */
[-C--:B-1----:R-:W-:Y:S01]  /*32e0*/  IADD3 R120, P0, PT, R121, R74.reuse, RZ ;  /* 0x0000004a79787210 */ /* 0x082fe20007f1e0ff */
[----:B------:R-:W-:Y:S01]  /*32f0*/  IMAD R22, R70, 0x31, RZ ;  /* 0x0000003146167824 */ /* 0x000fe200078e02ff */
[-C--:B------:R-:W-:Y:S01]  /*3300*/  LEA.HI.X.SX32 R123, R68, R75.reuse, 0x2, P4 ;  /* 0x0000004b447b7211 */ /* 0x080fe200020f16ff */
[C---:B------:R-:W-:Y:S01]  /*3310*/  IMAD R135, R70.reuse, 0xd0, RZ ;  /* 0x000000d046877824 */ /* 0x040fe200078e02ff */
[-C--:B------:R-:W-:Y:S01]  /*3320*/  LEA.HI.X.SX32 R121, R69, R75.reuse, 0x2, P0 ;  /* 0x0000004b45797211 */ /* 0x080fe200000f16ff */
[C---:B------:R-:W-:Y:S01]  /*3330*/  IMAD R133, R70.reuse, 0xcc, RZ ;  /* 0x000000cc46857824 */ /* 0x040fe200078e02ff */
[-C--:B------:R-:W-:Y:S01]  /*3340*/  IADD3 R126, P4, PT, R127, R74.reuse, RZ ;  /* 0x0000004a7f7e7210 */ /* 0x080fe20007f9e0ff */
[C---:B------:R-:W-:Y:S01]  /*3350*/  IMAD R64, R70.reuse, 0x33, RZ ;  /* 0x0000003346407824 */ /* 0x040fe200078e02ff */
[-C--:B------:R-:W-:Y:S01]  /*3360*/  IADD3 R124, P0, PT, R125, R74.reuse, RZ ;  /* 0x0000004a7d7c7210 */ /* 0x080fe20007f1e0ff */
[C---:B------:R-:W-:Y:S01]  /*3370*/  IMAD R139, R70.reuse, 0xd8, RZ ;  /* 0x000000d8468b7824 */ /* 0x040fe200078e02ff */
[-C--:B------:R-:W-:Y:S01]  /*3380*/  LEA.HI.X.SX32 R127, R67, R75.reuse, 0x2, P4 ;  /* 0x0000004b437f7211 */ /* 0x080fe200020f16ff */
[----:B------:R-:W-:Y:S01]  /*3390*/  IMAD R137, R70, 0xd4, RZ ;  /* 0x000000d446897824 */ /* 0x000fe200078e02ff */
[-C--:B------:R-:W-:Y:S01]  /*33a0*/  LEA.HI.X.SX32 R125, R66, R75.reuse, 0x2, P0 ;  /* 0x0000004b427d7211 */ /* 0x080fe200000f16ff */
[----:B------:R-:W-:Y:S01]  /*33b0*/  STL [R1+0x124], R68 ;  /* 0x0001244401007387 */ /* 0x000fe20000100800 */
[-C--:B------:R-:W-:Y:S01]  /*33c0*/  IADD3 R130, P4, PT, R131, R74.reuse, RZ ;  /* 0x0000004a83827210 */ /* 0x080fe20007f9e0ff */
[C---:B------:R-:W-:Y:S01]  /*33d0*/  IMAD R62, R70.reuse, 0x35, RZ ;  /* 0x00000035463e7824 */ /* 0x040fe200078e02ff */
[-C--:B------:R-:W-:Y:S01]  /*33e0*/  IADD3 R128, P0, PT, R129, R74.reuse, RZ ;  /* 0x0000004a81807210 */ /* 0x080fe20007f1e0ff */
[----:B------:R-:W-:Y:S01]  /*33f0*/  STL [R1+0x120], R66 ;  /* 0x0001204201007387 */ /* 0x000fe20000100800 */
[-C--:B------:R-:W-:Y:S01]  /*3400*/  LEA.HI.X.SX32 R131, R65, R75.reuse, 0x2, P4 ;  /* 0x0000004b41837211 */ /* 0x080fe200020f16ff */
[----:B------:R-:W-:Y:S01]  /*3410*/  IMAD R60, R70, 0x36, RZ ;  /* 0x00000036463c7824 */ /* 0x000fe200078e02ff */
[-C--:B------:R-:W-:Y:S01]  /*3420*/  LEA.HI.X.SX32 R129, R22, R75.reuse, 0x2, P0 ;  /* 0x0000004b16817211 */ /* 0x080fe200000f16ff */
[----:B------:R1:W-:Y:S01]  /*3430*/  STL [R1+0x118], R22 ;  /* 0x0001181601007387 */ /* 0x0003e20000100800 */
[-C--:B------:R-:W-:Y:S01]  /*3440*/  IADD3 R134, P4, PT, R135, R74.reuse, RZ ;  /* 0x0000004a87867210 */ /* 0x080fe20007f9e0ff */
[C---:B------:R-:W-:Y:S01]  /*3450*/  IMAD R58, R70.reuse, 0x37, RZ ;  /* 0x00000037463a7824 */ /* 0x040fe200078e02ff */
[-C--:B------:R-:W-:Y:S01]  /*3460*/  IADD3 R132, P0, PT, R133, R74.reuse, RZ ;  /* 0x0000004a85847210 */ /* 0x080fe20007f1e0ff */
[----:B------:R-:W-:Y:S01]  /*3470*/  STL [R1+0x114], R65 ;  /* 0x0001144101007387 */ /* 0x000fe20000100800 */
[-C--:B------:R-:W-:Y:S01]  /*3480*/  LEA.HI.X.SX32 R135, R63, R75.reuse, 0x2, P4 ;  /* 0x0000004b3f877211 */ /* 0x080fe200020f16ff */
[----:B------:R-:W-:Y:S01]  /*3490*/  IMAD R141, R70, 0xdc, RZ ;  /* 0x000000dc468d7824 */ /* 0x000fe200078e02ff */
[-C--:B------:R-:W-:Y:S01]  /*34a0*/  LEA.HI.X.SX32 R133, R64, R75.reuse, 0x2, P0 ;  /* 0x0000004b40857211 */ /* 0x080fe200000f16ff */
[C---:B------:R-:W-:Y:S01]  /*34b0*/  IMAD R143, R70.reuse, 0xe0, RZ ;  /* 0x000000e0468f7824 */ /* 0x040fe200078e02ff */
[-C--:B------:R-:W-:Y:S01]  /*34c0*/  IADD3 R138, P4, PT, R139, R74.reuse, RZ ;  /* 0x0000004a8b8a7210 */ /* 0x080fe20007f9e0ff */
[C---:B------:R-:W-:Y:S01]  /*34d0*/  IMAD R57, R70.reuse, 0x39, RZ ;  /* 0x0000003946397824 */ /* 0x040fe200078e02ff */
[-C--:B------:R-:W-:Y:S01]  /*34e0*/  IADD3 R136, P0, PT, R137, R74.reuse, RZ ;  /* 0x0000004a89887210 */ /* 0x080fe20007f1e0ff */
[----:B------:R-:W-:Y:S01]  /*34f0*/  STL [R1+0x110], R64 ;  /* 0x0001104001007387 */ /* 0x000fe20000100800 */
[----:B------:R-:W-:Y:S01]  /*3500*/  IMAD R56, R70, 0x3a, RZ ;  /* 0x0000003a46387824 */ /* 0x000fe200078e02ff */
[-C--:B------:R-:W-:Y:S01]  /*3510*/  LEA.HI.X.SX32 R139, R60, R75.reuse, 0x2, P4 ;  /* 0x0000004b3c8b7211 */ /* 0x080fe200020f16ff */
[C---:B------:R-:W-:Y:S01]  /*3520*/  IMAD R36, R70.reuse, 0x3b, RZ ;  /* 0x0000003b46247824 */ /* 0x040fe200078e02ff */
[----:B------:R-:W-:Y:S01]  /*3530*/  STL [R1+0x108], R62 ;  /* 0x0001083e01007387 */ /* 0x000fe20000100800 */
[----:B-1----:R-:W-:Y:S01]  /*3540*/  IMAD R22, R70, 0x3d, RZ ;  /* 0x0000003d46167824 */ /* 0x002fe200078e02ff */
[-C--:B------:R-:W-:Y:S01]  /*3550*/  LEA.HI.X.SX32 R137, R62, R75.reuse, 0x2, P0 ;  /* 0x0000004b3e897211 */ /* 0x080fe200000f16ff */
[C---:B------:R-:W-:Y:S01]  /*3560*/  IMAD R145, R70.reuse, 0xe4, RZ ;  /* 0x000000e446917824 */ /* 0x040fe200078e02ff */
[----:B------:R1:W-:Y:S01]  /*3570*/  STL [R1+0x104], R60 ;  /* 0x0001043c01007387 */ /* 0x0003e20000100800 */
[C---:B------:R-:W-:Y:S01]  /*3580*/  IMAD R147, R70.reuse, 0xe8, RZ ;  /* 0x000000e846937824 */ /* 0x040fe200078e02ff */
[-C--:B------:R-:W-:Y:S01]  /*3590*/  IADD3 R140, P0, PT, R141, R74.reuse, RZ ;  /* 0x0000004a8d8c7210 */ /* 0x080fe20007f1e0ff */
[C---:B------:R-:W-:Y:S01]  /*35a0*/  IMAD R149, R70.reuse, 0xec, RZ ;  /* 0x000000ec46957824 */ /* 0x040fe200078e02ff */
[----:B------:R-:W-:Y:S01]  /*35b0*/  STL [R1+0x100], R58 ;  /* 0x0001003a01007387 */ /* 0x000fe20000100800 */
[-C--:B------:R-:W-:Y:S01]  /*35c0*/  IADD3 R142, P4, PT, R143, R74.reuse, RZ ;  /* 0x0000004a8f8e7210 */ /* 0x080fe20007f9e0ff */
[----:B------:R-:W-:Y:S01]  /*35d0*/  IMAD R213, R70, 0xf0, RZ ;  /* 0x000000f046d57824 */ /* 0x000fe200078e02ff */
[-C--:B------:R-:W-:Y:S01]  /*35e0*/  LEA.HI.X.SX32 R141, R58, R75.reuse, 0x2, P0 ;  /* 0x0000004b3a8d7211 */ /* 0x080fe200000f16ff */
[----:B------:R-:W-:Y:S01]  /*35f0*/  STL [R1+0xf8], R57 ;  /* 0x0000f83901007387 */ /* 0x000fe20000100800 */
[-C--:B------:R-:W-:Y:S01]  /*3600*/  LEA.HI.X.SX32 R143, R59, R75.reuse, 0x2, P4 ;  /* 0x0000004b3b8f7211 */ /* 0x080fe200020f16ff */
[C---:B-1----:R-:W-:Y:S01]  /*3610*/  IMAD R60, R70.reuse, 0x3e, RZ ;  /* 0x0000003e463c7824 */ /* 0x042fe200078e02ff */
[-C--:B------:R-:W-:Y:S01]  /*3620*/  IADD3 R144, P0, PT, R145, R74.reuse, RZ ;  /* 0x0000004a91907210 */ /* 0x080fe20007f1e0ff */
[----:B------:R1:W-:Y:S01]  /*3630*/  STL [R1+0xf4], R56 ;  /* 0x0000f43801007387 */ /* 0x0003e20000100800 */
[-C--:B------:R-:W-:Y:S01]  /*3640*/  IADD3 R146, P4, PT, R147, R74.reuse, RZ ;  /* 0x0000004a93927210 */ /* 0x080fe20007f9e0ff */
[----:B------:R-:W-:Y:S01]  /*3650*/  IMAD R215, R70, 0xf4, RZ ;  /* 0x000000f446d77824 */ /* 0x000fe200078e02ff */
[-C--:B------:R-:W-:Y:S01]  /*3660*/  LEA.HI.X.SX32 R145, R57, R75.reuse, 0x2, P0 ;  /* 0x0000004b39917211 */ /* 0x080fe200000f16ff */
[----:B------:R2:W-:Y:S01]  /*3670*/  STL [R1+0xf0], R36 ;  /* 0x0000f02401007387 */ /* 0x0005e20000100800 */
[-C--:B------:R-:W-:Y:S01]  /*3680*/  LEA.HI.X.SX32 R147, R56, R75.reuse, 0x2, P4 ;  /* 0x0000004b38937211 */ /* 0x080fe200020f16ff */
[----:B------:R-:W-:Y:S01]  /*3690*/  VIADD R59, R251, 0x3f ;  /* 0x0000003ffb3b7836 */ /* 0x000fe20000000000 */
[-C--:B------:R-:W-:Y:S01]  /*36a0*/  IADD3 R148, P0, PT, R149, R74.reuse, RZ ;  /* 0x0000004a95947210 */ /* 0x080fe20007f1e0ff */
[----:B------:R3:W-:Y:S01]  /*36b0*/  STL [R1+0xe8], R22 ;  /* 0x0000e81601007387 */ /* 0x0007e20000100800 */
[-C--:B------:R-:W-:Y:S01]  /*36c0*/  IADD3 R212, P4, PT, R213, R74.reuse, RZ ;  /* 0x0000004ad5d47210 */ /* 0x080fe20007f9e0ff */
[----:B-1----:R-:W-:Y:S01]  /*36d0*/  VIADD R56, R251, 0xffffffc0 ;  /* 0xffffffc0fb387836 */ /* 0x002fe20000000000 */
[----:B------:R-:W-:Y:S01]  /*36e0*/  IADD3 R214, P6, PT, R215, R74, RZ ;  /* 0x0000004ad7d67210 */ /* 0x000fe20007fde0ff */
[----:B------:R1:W-:Y:S01]  /*36f0*/  STL [R1+0xe4], R60 ;  /* 0x0000e43c01007387 */ /* 0x0003e20000100800 */
[----:B------:R-:W-:Y:S01]  /*3700*/  LEA.HI.X.SX32 R149, R36, R75, 0x2, P0 ;  /* 0x0000004b24957211 */ /* 0x000fe200000f16ff */
[----:B------:R-:W-:Y:S01]  /*3710*/  IMAD R248, R55, R71, RZ ;  /* 0x0000004737f87224 */ /* 0x000fe200078e02ff */
[-C--:B------:R-:W-:Y:S01]  /*3720*/  LEA.HI.X.SX32 R213, R61, R75.reuse, 0x2, P4 ;  /* 0x0000004b3dd57211 */ /* 0x080fe200020f16ff */
[C---:B------:R-:W-:Y:S01]  /*3730*/  IMAD R217, R70.reuse, 0xf8, RZ ;  /* 0x000000f846d97824 */ /* 0x040fe200078e02ff */
[----:B------:R-:W-:Y:S01]  /*3740*/  ISETP.GT.AND P0, PT, R59, 0x3f, PT ;  /* 0x0000003f3b00780c */ /* 0x000fe20003f04270 */
[C---:B------:R-:W-:Y:S01]  /*3750*/  IMAD R58, R70.reuse, 0x3f, RZ ;  /* 0x0000003f463a7824 */ /* 0x040fe200078e02ff */
[C---:B------:R-:W-:Y:S01]  /*3760*/  ISETP.GE.AND P4, PT, R55.reuse, R56, PT ;  /* 0x000000383700720c */ /* 0x040fe20003f86270 */
[----:B------:R-:W-:Y:S01]  /*3770*/  IMAD R219, R70, 0xfc, RZ ;  /* 0x000000fc46db7824 */ /* 0x000fe200078e02ff */
[----:B------:R-:W-:Y:S01]  /*3780*/  LEA.HI.X.SX32 R215, R22, R75, 0x2, P6 ;  /* 0x0000004b16d77211 */ /* 0x000fe200030f16ff */
[----:B------:R-:W-:Y:S01]  /*3790*/  ULOP3.LUT UR4, UR4, 0x600000, URZ, 0xc0, !UPT ;  /* 0x0060000004047892 */ /* 0x000fe2000f8ec0ff */
[----:B------:R-:W-:-:S02]  /*37a0*/  ISETP.GE.AND P6, PT, R55, R251, PT ;  /* 0x000000fb3700720c */ /* 0x000fc40003fc6270 */
[----:B--2---:R-:W-:Y:S02]  /*37b0*/  SEL R36, RZ, 0x4, !P0 ;  /* 0x00000004ff247807 */ /* 0x004fe40004000000 */
[----:B------:R-:W-:Y:S02]  /*37c0*/  SEL R55, RZ, 0x4, P4 ;  /* 0x00000004ff377807 */ /* 0x000fe40002000000 */
[----:B------:R-:W-:Y:S02]  /*37d0*/  LEA R220, P4, R248, UR14, 0x2 ;  /* 0x0000000ef8dc7c11 */ /* 0x000fe4000f8810ff */
[----:B------:R-:W-:Y:S02]  /*37e0*/  SEL R36, R36, RZ, !P6 ;  /* 0x000000ff24247207 */ /* 0x000fe40007000000 */
[----:B------:R-:W-:Y:S02]  /*37f0*/  IADD3 R216, P6, PT, R217, R74, RZ ;  /* 0x0000004ad9d87210 */ /* 0x000fe40007fde0ff */
[----:B---3--:R-:W-:Y:S01]  /*3800*/  LEA.HI.X.SX32 R22, R248, UR15, 0x2, P4 ;  /* 0x0000000ff8167c11 */ /* 0x008fe2000a0f16ff */
[----:B-1----:R-:W-:Y:S10]  /*3810*/  BRA.U UP0, `(.L_x_5) ;  /* 0x0000000100187547 */ /* 0x002ff4000b800000 */
[----:B------:R-:W-:Y:S01]  /*3820*/  ELECT P4, URZ, PT ;  /* 0x0000000000ff782f */ /* 0x000fe20003880000 */
[----:B------:R-:W-:Y:S01]  /*3830*/  IMAD.MOV.U32 R57, RZ, RZ, 0x1 ;  /* 0x00000001ff397424 */ /* 0x000fe200078e00ff */
[----:B------:R-:W-:Y:S01]  /*3840*/  UMOV UR6, 0x40 ;  /* 0x0000004000067882 */ /* 0x000fe20000000000 */
[----:B------:R-:W-:Y:S01]  /*3850*/  UVIRTCOUNT.DEALLOC.SMPOOL 0x80 ;  /* 0x000000800000784c */ /* 0x000fe20000000000 */
[----:B------:R-:W-:-:S09]  /*3860*/  ULEA UR6, UR5, UR6, 0x18 ;  /* 0x0000000605067291 */ /* 0x000fd2000f8ec0ff */
[----:B------:R1:W-:Y:S03]  /*3870*/  @P4 STS.U8 [UR6], R57 ;  /* 0x00000039ff004988 */ /* 0x0003e60008000006 */
.L_x_5:
[----:B------:R-:W-:Y:S01]  /*3880*/  UIADD3 UR12, UPT, UPT, UR10, UR4, URZ ;  /* 0x000000040a0c7290 */ /* 0x000fe2000fffe0ff */
[----:B------:R-:W-:Y:S01]  /*3890*/  IADD3 R218, P4, PT, R219, R74, RZ ;  /* 0x0000004adbda7210 */ /* 0x000fe20007f9e0ff */
[----:B------:R-:W-:Y:S01]  /*38a0*/  VOTEU.ALL UP1, P1 ;  /* 0x0000000000ff7886 */ /* 0x000fe20000820000 */
[C---:B-1----:R-:W-:Y:S01]  /*38b0*/  VIADD R57, R251.reuse, 0xfffffffc ;  /* 0xfffffffcfb397836 */ /* 0x042fe20000000000 */
[----:B------:R-:W-:Y:S01]  /*38c0*/  VOTEU.ALL UP2, P1 ;  /* 0x0000000000ff7886 */ /* 0x000fe20000840000 */
[----:B------:R-:W-:Y:S01]  /*38d0*/  LEA.HI.X.SX32 R219, R58, R75, 0x2, P4 ;  /* 0x0000004b3adb7211 */ /* 0x000fe200020f16ff */
[----:B------:R-:W-:Y:S01]  /*38e0*/  VIADD R58, R251, 0xfffffffa ;  /* 0xfffffffafb3a7836 */ /* 0x000fe20000000000 */
[----:B------:R-:W-:-:S04]  /*38f0*/  @!UP1 UIADD3 UR14, UPT, UPT, -UR7, 0x100000, URZ ;  /* 0x00100000070e9890 */ /* 0x000fc8000fffe1ff */
[----:B------:R-:W-:Y:S02]  /*3900*/  @!UP1 USHF.L.U32 UR15, UR14, 0xb, URZ ;  /* 0x0000000b0e0f9899 */ /* 0x000fe400080006ff */
[----:B------:R-:W-:Y:S01]  /*3910*/  @!UP1 USHF.L.U32 UR14, UR14, 0x1, URZ ;  /* 0x000000010e0e9899 */ /* 0x000fe200080006ff */
[----:B------:R-:W-:Y:S01]  /*3920*/  IMAD.SHL.U32 R68, R70, 0x40, RZ ;  /* 0x0000004046447824 */ /* 0x000fe200078e00ff */
[----:B------:R-:W-:Y:S01]  /*3930*/  STTM.x64 tmem[UR12], RZ ;  /* 0x000000ff000079ed */ /* 0x000fe2000834000c */
[----:B------:R-:W1:Y:S01]  /*3940*/  FENCE.VIEW.ASYNC.T ;  /* 0x00000000000073c6 */ /* 0x000e620000000200 */
[----:B------:R-:W-:-:S04]  /*3950*/  @!UP1 UIADD3 UR4, UPT, UPT, -UR7, 0x100000, URZ ;  /* 0x0010000007049890 */ /* 0x000fc8000fffe1ff */
[----:B------:R-:W-:Y:S02]  /*3960*/  @!UP1 USHF.L.U32 UR5, UR4, 0xb, URZ ;  /* 0x0000000b04059899 */ /* 0x000fe400080006ff */
[----:B------:R-:W-:Y:S01]  /*3970*/  @!UP1 USHF.L.U32 UR4, UR4, 0x1, URZ ;  /* 0x0000000104049899 */ /* 0x000fe200080006ff */
[----:B-1----:R-:W-:Y:S01]  /*3980*/  BAR.SYNC.DEFER_BLOCKING 0x0 ;  /* 0x0000000000007b1d */ /* 0x002fe20000010000 */
[----:B------:R-:W-:Y:S01]  /*3990*/  ISETP.GE.U32.AND P4, PT, R57, 0x7fffffbd, PT ;  /* 0x7fffffbd3900780c */ /* 0x000fe20003f86070 */
[----:B------:R-:W-:Y:S01]  /*39a0*/  VIADD R57, R251, 0xfffffffb ;  /* 0xfffffffbfb397836 */ /* 0x000fe20000000000 */
[----:B------:R-:W-:Y:S01]  /*39b0*/  LEA R249, R2, UR11, 0x8 ;  /* 0x0000000b02f97c11 */ /* 0x000fe2000f8e40ff */
[----:B------:R-:W-:Y:S01]  /*39c0*/  IMAD.SHL.U32 R71, R71, 0x40, RZ ;  /* 0x0000004047477824 */ /* 0x000fe200078e00ff */
[----:B------:R-:W-:Y:S01]  /*39d0*/  LEA.HI.X.SX32 R217, R60, R75, 0x2, P6 ;  /* 0x0000004b3cd97211 */ /* 0x000fe200030f16ff */
[----:B------:R-:W-:Y:S01]  /*39e0*/  VOTEU.ALL UP1, P1 ;  /* 0x0000000000ff7886 */ /* 0x000fe20000820000 */
[----:B------:R-:W-:Y:S01]  /*39f0*/  ISETP.GT.AND P6, PT, R59, 0x7f, PT ;  /* 0x0000007f3b00780c */ /* 0x000fe20003fc4270 */
[----:B------:R-:W-:-:S03]  /*3a00*/  UIADD3 UR13, UPT, UPT, UR10, 0x40, URZ ;  /* 0x000000400a0d7890 */ /* 0x000fc6000fffe0ff */
[----:B------:R-:W-:Y:S02]  /*3a10*/  SEL R55, R55, RZ, P6 ;  /* 0x000000ff37377207 */ /* 0x000fe40003000000 */
[----:B------:R-:W-:Y:S01]  /*3a20*/  ISETP.NE.U32.AND P6, PT, R36, RZ, PT ;  /* 0x000000ff2400720c */ /* 0x000fe20003fc5070 */
[----:B------:R-:W-:Y:S01]  /*3a30*/  VIADD R36, R251, 0xffffffbe ;  /* 0xffffffbefb247836 */ /* 0x000fe20000000000 */
[----:B------:R-:W1:Y:S02]  /*3a40*/  FENCE.VIEW.ASYNC.S ;  /* 0x00000000000073c6 */ /* 0x000e640000000000 */
[----:B-1----:R-:W1:Y:S02]  /*3a50*/  @!UP1 SYNCS.EXCH.64 URZ, [UR8], UR14 ;  /* 0x0000000e08ff95b2 */ /* 0x002e640008000100 */
[----:B-1----:R-:W-:Y:S06]  /*3a60*/  BAR.SYNC.DEFER_BLOCKING 0x0 ;  /* 0x0000000000007b1d */ /* 0x002fec0000010000 */
[----:B------:R1:W2:Y:S02]  /*3a70*/  @!UP2 SYNCS.EXCH.64 URZ, [UR11+0x1c008], UR4 ;  /* 0x01c008040bffa5b2 */ /* 0x0002a40008000100 */
[----:B------:R-:W-:Y:S01]  /*3a80*/  @!PT LDS RZ, [RZ] ;  /* 0x00000000fffff984 */ /* 0x000fe20000000800 */
[----:B------:R-:W-:Y:S01]  /*3a90*/  @!PT LDS RZ, [RZ] ;  /* 0x00000000fffff984 */ /* 0x000fe20000000800 */
[----:B------:R-:W-:Y:S01]  /*3aa0*/  @!PT LDS RZ, [RZ] ;  /* 0x00000000fffff984 */ /* 0x000fe20000000800 */
[----:B--2---:R2:W-:Y:S01]  /*3ab0*/  LDGSTS.E [R249], desc[UR28][R74.64], !P3 ;  /* 0x000000004af97fae */ /* 0x0045e2000d9a101c */
[----:B------:R-:W-:Y:S01]  /*3ac0*/  ISETP.GE.U32.AND P3, PT, R57, 0x7fffffbc, PT ;  /* 0x7fffffbc3900780c */ /* 0x000fe20003f66070 */
[----:B------:R-:W-:-:S02]  /*3ad0*/  VIADD R57, R251, 0xfffffff9 ;  /* 0xfffffff9fb397836 */ /* 0x000fc40000000000 */
[----:B------:R3:W-:Y:S01]  /*3ae0*/  LDGSTS.E [R249+0x4], desc[UR28][R222.64], !P5 ;  /* 0x00004000def97fae */ /* 0x0007e2000e9a101c */
[----:B------:R-:W-:Y:S01]  /*3af0*/  ISETP.GE.U32.AND P5, PT, R58, 0x7fffffbb, PT ;  /* 0x7fffffbb3a00780c */ /* 0x000fe20003fa6070 */
[----:B------:R-:W-:Y:S02]  /*3b00*/  VIADD R58, R251, 0xfffffff8 ;  /* 0xfffffff8fb3a7836 */ /* 0x000fe40000000000 */
[----:B------:R4:W-:Y:S01]  /*3b10*/  LDGSTS.E [R249+0x8], desc[UR28][R224.64], !P2 ;  /* 0x00008000e0f97fae */ /* 0x0009e2000d1a101c */
[----:B------:R-:W-:Y:S01]  /*3b20*/  ISETP.GE.U32.AND P2, PT, R57, 0x7fffffba, PT ;  /* 0x7fffffba3900780c */ /* 0x000fe20003f46070 */
[C---:B------:R-:W-:Y:S01]  /*3b30*/  VIADD R57, R251.reuse, 0xfffffff7 ;  /* 0xfffffff7fb397836 */ /* 0x040fe20000000000 */
[----:B-1----:R-:W1:Y:S01]  /*3b40*/  LDCU UR4, c[0x0][0x3b0] ;  /* 0x00007600ff0477ac */ /* 0x002e620008000800 */
[----:B------:R5:W-:Y:S01]  /*3b50*/  LDGSTS.E [R249+0xc], desc[UR28][R226.64], !P4 ;  /* 0x0000c000e2f97fae */ /* 0x000be2000e1a101c */
[----:B------:R-:W-:Y:S01]  /*3b60*/  ISETP.GE.U32.AND P4, PT, R58, 0x7fffffb9, PT ;  /* 0x7fffffb93a00780c */ /* 0x000fe20003f86070 */
[----:B------:R-:W-:-:S02]  /*3b70*/  VIADD R58, R251, 0xfffffff6 ;  /* 0xfffffff6fb3a7836 */ /* 0x000fc40000000000 */
[----:B------:R1:W-:Y:S01]  /*3b80*/  LDGSTS.E [R249+0x10], desc[UR28][R228.64], !P3 ;  /* 0x00010000e4f97fae */ /* 0x0003e2000d9a101c */
[----:B------:R-:W-:Y:S01]  /*3b90*/  ISETP.GE.U32.AND P3, PT, R57, 0x7fffffb8, PT ;  /* 0x7fffffb83900780c */ /* 0x000fe20003f66070 */
[C---:B------:R-:W-:Y:S02]  /*3ba0*/  VIADD R57, R251.reuse, 0xfffffff5 ;  /* 0xfffffff5fb397836 */ /* 0x040fe40000000000 */
[----:B------:R1:W-:Y:S01]  /*3bb0*/  LDGSTS.E [R249+0x14], desc[UR28][R230.64], !P5 ;  /* 0x00014000e6f97fae */ /* 0x0003e2000e9a101c */
[----:B------:R-:W-:Y:S01]  /*3bc0*/  ISETP.GE.U32.AND P5, PT, R58, 0x7fffffb7, PT ;  /* 0x7fffffb73a00780c */ /* 0x000fe20003fa6070 */
[----:B------:R-:W-:Y:S02]  /*3bd0*/  VIADD R58, R251, 0xfffffff4 ;  /* 0xfffffff4fb3a7836 */ /* 0x000fe40000000000 */
[----:B------:R1:W-:Y:S01]  /*3be0*/  LDGSTS.E [R249+0x18], desc[UR28][R232.64], !P2 ;  /* 0x00018000e8f97fae */ /* 0x0003e2000d1a101c */
[----:B------:R-:W-:Y:S01]  /*3bf0*/  ISETP.GE.U32.AND P2, PT, R57, 0x7fffffb6, PT ;  /* 0x7fffffb63900780c */ /* 0x000fe20003f46070 */
[----:B------:R-:W-:-:S02]  /*3c00*/  VIADD R57, R251, 0xfffffff3 ;  /* 0xfffffff3fb397836 */ /* 0x000fc40000000000 */
[----:B------:R1:W-:Y:S01]  /*3c10*/  LDGSTS.E [R249+0x1c], desc[UR28][R234.64], !P4 ;  /* 0x0001c000eaf97fae */ /* 0x0003e2000e1a101c */
[----:B------:R-:W-:Y:S01]  /*3c20*/  ISETP.GE.U32.AND P4, PT, R58, 0x7fffffb5, PT ;  /* 0x7fffffb53a00780c */ /* 0x000fe20003f86070 */
[----:B------:R-:W-:Y:S02]  /*3c30*/  VIADD R58, R251, 0xfffffff2 ;  /* 0xfffffff2fb3a7836 */ /* 0x000fe40000000000 */
[----:B------:R1:W-:Y:S01]  /*3c40*/  LDGSTS.E [R249+0x20], desc[UR28][R236.64], !P3 ;  /* 0x00020000ecf97fae */ /* 0x0003e2000d9a101c */
[----:B------:R-:W-:Y:S01]  /*3c50*/  ISETP.GE.U32.AND P3, PT, R57, 0x7fffffb4, PT ;  /* 0x7fffffb43900780c */ /* 0x000fe20003f66070 */
[C---:B------:R-:W-:Y:S02]  /*3c60*/  VIADD R57, R251.reuse, 0xfffffff1 ;  /* 0xfffffff1fb397836 */ /* 0x040fe40000000000 */
        /* <DEDUP_REMOVED lines=12> */
[----:B------:R-:W-:Y:S01]  /*3d30*/  LDGSTS.E [R249+0x34], desc[UR28][R20.64], !P5 ;  /* 0x0003400014f97fae */ /* 0x000fe2000e9a101c */
[----:B------:R-:W-:Y:S01]  /*3d40*/  ISETP.GE.U32.AND P5, PT, R58, 0x7fffffaf, PT ;  /* 0x7fffffaf3a00780c */ /* 0x000fe20003fa6070 */
[----:B------:R-:W-:Y:S02]  /*3d50*/  VIADD R58, R251, 0xffffffec ;  /* 0xffffffecfb3a7836 */ /* 0x000fe40000000000 */
[----:B------:R-:W-:Y:S01]  /*3d60*/  LDGSTS.E [R249+0x38], desc[UR28][R18.64], !P2 ;  /* 0x0003800012f97fae */ /* 0x000fe2000d1a101c */
[----:B------:R-:W-:Y:S01]  /*3d70*/  ISETP.GE.U32.AND P2, PT, R57, 0x7fffffae, PT ;  /* 0x7fffffae3900780c */ /* 0x000fe20003f46070 */
[C---:B------:R-:W-:Y:S02]  /*3d80*/  VIADD R57, R251.reuse, 0xffffffeb ;  /* 0xffffffebfb397836 */ /* 0x040fe40000000000 */
[----:B------:R-:W-:Y:S01]  /*3d90*/  LDGSTS.E [R249+0x3c], desc[UR28][R16.64], !P4 ;  /* 0x0003c00010f97fae */ /* 0x000fe2000e1a101c */
[----:B------:R-:W-:Y:S01]  /*3da0*/  ISETP.GE.U32.AND P4, PT, R58, 0x7fffffad, PT ;  /* 0x7fffffad3a00780c */ /* 0x000fe20003f86070 */
[----:B------:R-:W-:-:S02]  /*3db0*/  VIADD R58, R251, 0xffffffea ;  /* 0xffffffeafb3a7836 */ /* 0x000fc40000000000 */
[----:B------:R-:W-:Y:S01]  /*3dc0*/  LDGSTS.E [R249+0x40], desc[UR28][R14.64], !P3 ;  /* 0x000400000ef97fae */ /* 0x000fe2000d9a101c */
[----:B------:R-:W-:Y:S01]  /*3dd0*/  ISETP.GE.U32.AND P3, PT, R57, 0x7fffffac, PT ;  /* 0x7fffffac3900780c */ /* 0x000fe20003f66070 */
[C---:B------:R-:W-:Y:S02]  /*3de0*/  VIADD R57, R251.reuse, 0xffffffe9 ;  /* 0xffffffe9fb397836 */ /* 0x040fe40000000000 */
[----:B------:R-:W-:Y:S01]  /*3df0*/  LDGSTS.E [R249+0x44], desc[UR28][R12.64], !P5 ;  /* 0x000440000cf97fae */ /* 0x000fe2000e9a101c */
[----:B------:R-:W-:Y:S01]  /*3e00*/  ISETP.GE.U32.AND P5, PT, R58, 0x7fffffab, PT ;  /* 0x7fffffab3a00780c */ /* 0x000fe20003fa6070 */
[----:B------:R-:W-:Y:S02]  /*3e10*/  VIADD R58, R251, 0xffffffe8 ;  /* 0xffffffe8fb3a7836 */ /* 0x000fe40000000000 */
[----:B------:R-:W-:Y:S01]  /*3e20*/  LDGSTS.E [R249+0x48], desc[UR28][R10.64], !P2 ;  /* 0x000480000af97fae */ /* 0x000fe2000d1a101c */
        /* <DEDUP_REMOVED lines=115> */
[----:B-1----:R-:W-:Y:S02]  /*4560*/  IMAD R51, R51, UR4, RZ ;  /* 0x0000000433337c24 */ /* 0x002fe4000f8e02ff */
[----:B------:R1:W-:Y:S01]  /*4570*/  LDGSTS.E [R249+0xe4], desc[UR28][R144.64], !P5 ;  /* 0x000e400090f97fae */ /* 0x0003e2000e9a101c */
[----:B------:R-:W-:Y:S01]  /*4580*/  ISETP.GE.U32.AND P5, PT, R58, 0x7fffff83, PT ;  /* 0x7fffff833a00780c */ /* 0x000fe20003fa6070 */
[----:B------:R-:W-:-:S02]  /*4590*/  IMAD R54, R54, UR4, RZ ;  /* 0x0000000436367c24 */ /* 0x000fc4000f8e02ff */
[----:B------:R1:W-:Y:S01]  /*45a0*/  LDGSTS.E [R249+0xe8], desc[UR28][R146.64], !P2 ;  /* 0x000e800092f97fae */ /* 0x0003e2000d1a101c */
[----:B------:R-:W-:Y:S02]  /*45b0*/  IMAD R41, R41, UR4, RZ ;  /* 0x0000000429297c24 */ /* 0x000fe4000f8e02ff */
[----:B------:R-:W-:Y:S01]  /*45c0*/  VIADD R57, R251, 0xffffffc1 ;  /* 0xffffffc1fb397836 */ /* 0x000fe20000000000 */
[----:B------:R1:W-:Y:S01]  /*45d0*/  LDGSTS.E [R249+0xec], desc[UR28][R148.64], !P4 ;  /* 0x000ec00094f97fae */ /* 0x0003e2000e1a101c */
[----:B------:R-:W-:Y:S01]  /*45e0*/  IMAD R39, R39, UR4, RZ ;  /* 0x0000000427277c24 */ /* 0x000fe2000f8e02ff */
[----:B------:R-:W-:Y:S01]  /*45f0*/  ISETP.GE.U32.AND P4, PT, R56, 0x7fffff81, PT ;  /* 0x7fffff813800780c */ /* 0x000fe20003f86070 */
[----:B------:R-:W-:Y:S01]  /*4600*/  IMAD R50, R50, UR4, RZ ;  /* 0x0000000432327c24 */ /* 0x000fe2000f8e02ff */
[----:B------:R1:W-:Y:S01]  /*4610*/  LDGSTS.E [R249+0xf0], desc[UR28][R212.64], !P3 ;  /* 0x000f0000d4f97fae */ /* 0x0003e2000d9a101c */
[----:B------:R-:W-:Y:S01]  /*4620*/  ISETP.GE.U32.AND P2, PT, R57, 0x7fffff82, PT ;  /* 0x7fffff823900780c */ /* 0x000fe20003f46070 */
[----:B------:R-:W-:-:S02]  /*4630*/  IMAD R53, R53, UR4, RZ ;  /* 0x0000000435357c24 */ /* 0x000fc4000f8e02ff */
[----:B------:R1:W-:Y:S01]  /*4640*/  LDGSTS.E [R249+0xf4], desc[UR28][R214.64], !P5 ;  /* 0x000f4000d6f97fae */ /* 0x0003e2000e9a101c */
[----:B------:R-:W-:Y:S01]  /*4650*/  LEA R150, P5, R51, R220, 0x2 ;  /* 0x000000dc33967211 */ /* 0x000fe200078a10ff */
[----:B------:R-:W-:Y:S02]  /*4660*/  IMAD R47, R47, UR4, RZ ;  /* 0x000000042f2f7c24 */ /* 0x000fe4000f8e02ff */
[----:B------:R-:W-:Y:S01]  /*4670*/  IMAD R37, R37, UR4, RZ ;  /* 0x0000000425257c24 */ /* 0x000fe2000f8e02ff */
[----:B------:R-:W-:Y:S01]  /*4680*/  LEA.HI.X.SX32 R151, R51, R22, 0x2, P5 ;  /* 0x0000001633977211 */ /* 0x000fe200028f16ff */
[----:B------:R-:W-:Y:S01]  /*4690*/  IMAD R44, R44, UR4, RZ ;  /* 0x000000042c2c7c24 */ /* 0x000fe2000f8e02ff */
[----:B------:R-:W-:Y:S01]  /*46a0*/  LEA R154, P5, R54, R220, 0x2 ;  /* 0x000000dc369a7211 */ /* 0x000fe200078a10ff */
[----:B------:R-:W-:Y:S01]  /*46b0*/  IMAD R34, R34, UR4, RZ ;  /* 0x0000000422227c24 */ /* 0x000fe2000f8e02ff */
[----:B------:R-:W-:Y:S01]  /*46c0*/  STL [R1+0xd0], R51 ;  /* 0x0000d03301007387 */ /* 0x000fe20000100800 */
[----:B------:R-:W-:Y:S01]  /*46d0*/  IMAD R49, R49, UR4, RZ ;  /* 0x0000000431317c24 */ /* 0x000fe2000f8e02ff */
[----:B------:R-:W-:Y:S01]  /*46e0*/  LEA.HI.X.SX32 R155, R54, R22, 0x2, P5 ;  /* 0x00000016369b7211 */ /* 0x000fe200028f16ff */
[----:B------:R-:W-:Y:S01]  /*46f0*/  IMAD R40, R40, UR4, RZ ;  /* 0x0000000428287c24 */ /* 0x000fe2000f8e02ff */
[----:B------:R-:W-:Y:S01]  /*4700*/  LEA R158, P5, R41, R220, 0x2 ;  /* 0x000000dc299e7211 */ /* 0x000fe200078a10ff */
[----:B------:R1:W-:Y:S01]  /*4710*/  LDGSTS.E [R249+0xf8], desc[UR28][R216.64], !P2 ;  /* 0x000f8000d8f97fae */ /* 0x0003e2000d1a101c */
[----:B------:R-:W-:Y:S01]  /*4720*/  IMAD R52, R52, UR4, RZ ;  /* 0x0000000434347c24 */ /* 0x000fe2000f8e02ff */
[----:B------:R-:W-:Y:S01]  /*4730*/  ISETP.NE.U32.AND P2, PT, R55, RZ, PT ;  /* 0x000000ff3700720c */ /* 0x000fe20003f45070 */
[----:B------:R-:W-:Y:S01]  /*4740*/  IMAD R38, R38, UR4, RZ ;  /* 0x0000000426267c24 */ /* 0x000fe2000f8e02ff */
[----:B------:R-:W-:Y:S01]  /*4750*/  LEA.HI.X.SX32 R159, R41, R22, 0x2, P5 ;  /* 0x00000016299f7211 */ /* 0x000fe200028f16ff */
[----:B------:R1:W-:Y:S01]  /*4760*/  LDGSTS.E [R249+0xfc], desc[UR28][R218.64], !P4 ;  /* 0x000fc000daf97fae */ /* 0x0003e2000e1a101c */
[-C--:B------:R-:W-:Y:S01]  /*4770*/  LEA R162, P5, R39, R220.reuse, 0x2 ;  /* 0x000000dc27a27211 */ /* 0x080fe200078a10ff */
[----:B------:R-:W-:Y:S01]  /*4780*/  IMAD R46, R46, UR4, RZ ;  /* 0x000000042e2e7c24 */ /* 0x000fe2000f8e02ff */
[----:B------:R-:W-:Y:S01]  /*4790*/  LEA R152, P4, R47, R220, 0x2 ;  /* 0x000000dc2f987211 */ /* 0x000fe200078810ff */
[----:B------:R-:W-:Y:S01]  /*47a0*/  IMAD R32, R32, UR4, RZ ;  /* 0x0000000420207c24 */ /* 0x000fe2000f8e02ff */
[----:B------:R-:W-:Y:S01]  /*47b0*/  LEA.HI.X.SX32 R163, R39, R22, 0x2, P5 ;  /* 0x0000001627a37211 */ /* 0x000fe200028f16ff */
[----:B------:R-:W-:Y:S01]  /*47c0*/  IMAD R43, R43, UR4, RZ ;  /* 0x000000042b2b7c24 */ /* 0x000fe2000f8e02ff */
[----:B------:R-:W-:Y:S01]  /*47d0*/  LEA R166, P5, R50, R220, 0x2 ;  /* 0x000000dc32a67211 */ /* 0x000fe200078a10ff */
[----:B------:R-:W-:Y:S01]  /*47e0*/  IMAD R30, R30, UR4, RZ ;  /* 0x000000041e1e7c24 */ /* 0x000fe2000f8e02ff */
[-C--:B------:R-:W-:Y:S01]  /*47f0*/  LEA.HI.X.SX32 R153, R47, R22.reuse, 0x2, P4 ;  /* 0x000000162f997211 */ /* 0x080fe200020f16ff */
[----:B------:R-:W-:Y:S01]  /*4800*/  IMAD R48, R48, UR4, RZ ;  /* 0x0000000430307c24 */ /* 0x000fe2000f8e02ff */
[----:B------:R-:W-:Y:S01]  /*4810*/  LEA.HI.X.SX32 R167, R50, R22, 0x2, P5 ;  /* 0x0000001632a77211 */ /* 0x000fe200028f16ff */
[----:B------:R-:W-:Y:S01]  /*4820*/  IMAD R35, R35, UR4, RZ ;  /* 0x0000000423237c24 */ /* 0x000fe2000f8e02ff */
[-C--:B------:R-:W-:Y:S01]  /*4830*/  LEA R170, P5, R53, R220.reuse, 0x2 ;  /* 0x000000dc35aa7211 */ /* 0x080fe200078a10ff */
[----:B------:R-:W-:Y:S01]  /*4840*/  STL [R1+0xcc], R50 ;  /* 0x0000cc3201007387 */ /* 0x000fe20000100800 */
[C---:B------:R-:W-:Y:S01]  /*4850*/  LEA R156, P4, R44.reuse, R220, 0x2 ;  /* 0x000000dc2c9c7211 */ /* 0x040fe200078810ff */
[----:B------:R-:W-:Y:S01]  /*4860*/  IMAD R45, R45, UR4, RZ ;  /* 0x000000042d2d7c24 */ /* 0x000fe2000f8e02ff */
[----:B------:R-:W-:Y:S01]  /*4870*/  LEA.HI.X.SX32 R171, R53, R22, 0x2, P5 ;  /* 0x0000001635ab7211 */ /* 0x000fe200028f16ff */
[----:B------:R-:W-:Y:S01]  /*4880*/  STL [R1+0xc8], R49 ;  /* 0x0000c83101007387 */ /* 0x000fe20000100800 */
[----:B------:R-:W-:Y:S01]  /*4890*/  LEA R174, P5, R37, R220, 0x2 ;  /* 0x000000dc25ae7211 */ /* 0x000fe200078a10ff */
[----:B------:R-:W-:Y:S01]  /*48a0*/  IMAD R33, R33, UR4, RZ ;  /* 0x0000000421217c24 */ /* 0x000fe2000f8e02ff */
[-C--:B------:R-:W-:Y:S01]  /*48b0*/  LEA.HI.X.SX32 R157, R44, R22.reuse, 0x2, P4 ;  /* 0x000000162c9d7211 */ /* 0x080fe200020f16ff */
[----:B------:R-:W-:Y:S01]  /*48c0*/  STL [R1+0xc0], R47 ;  /* 0x0000c02f01007387 */ /* 0x000fe20000100800 */
[----:B------:R-:W-:Y:S01]  /*48d0*/  LEA.HI.X.SX32 R175, R37, R22, 0x2, P5 ;  /* 0x0000001625af7211 */ /* 0x000fe200028f16ff */
[----:B------:R-:W-:Y:S01]  /*48e0*/  IMAD R27, R27, UR4, RZ ;  /* 0x000000041b1b7c24 */ /* 0x000fe2000f8e02ff */
[-C--:B------:R-:W-:Y:S01]  /*48f0*/  LEA R178, P5, R34, R220.reuse, 0x2 ;  /* 0x000000dc22b27211 */ /* 0x080fe200078a10ff */
[----:B------:R-:W-:Y:S01]  /*4900*/  STL [R1+0xc4], R48 ;  /* 0x0000c43001007387 */ /* 0x000fe20000100800 */
[----:B------:R-:W-:Y:S01]  /*4910*/  LEA R160, P4, R40, R220, 0x2 ;  /* 0x000000dc28a07211 */ /* 0x000fe200078810ff */
[----:B------:R-:W-:Y:S01]  /*4920*/  IMAD R42, R42, UR4, RZ ;  /* 0x000000042a2a7c24 */ /* 0x000fe2000f8e02ff */
[----:B------:R-:W-:Y:S01]  /*4930*/  LEA.HI.X.SX32 R179, R34, R22, 0x2, P5 ;  /* 0x0000001622b37211 */ /* 0x000fe200028f16ff */
[----:B------:R-:W-:Y:S01]  /*4940*/  STL [R1+0xbc], R46 ;  /* 0x0000bc2e01007387 */ /* 0x000fe20000100800 */
[C---:B------:R-:W-:Y:S01]  /*4950*/  LEA R182, P5, R49.reuse, R220, 0x2 ;  /* 0x000000dc31b67211 */ /* 0x040fe200078a10ff */
        /* <DEDUP_REMOVED lines=32> */
[----:B------:R-:W-:Y:S01]  /*4b60*/  VIADD R57, R251, 0xffffffbf ;  /* 0xffffffbffb397836 */ /* 0x000fe20000000000 */
[-C--:B------:R-:W-:Y:S01]  /*4b70*/  LEA.HI.X.SX32 R177, R35, R22.reuse, 0x2, P4 ;  /* 0x0000001623b17211 */ /* 0x080fe200020f16ff */
[----:B------:R-:W-:Y:S01]  /*4b80*/  STL [R1+0x80], R40 ;  /* 0x0000802801007387 */ /* 0x000fe20000100800 */
[----:B------:R-:W-:Y:S01]  /*4b90*/  LEA.HI.X.SX32 R199, R48, R22, 0x2, P5 ;  /* 0x0000001630c77211 */ /* 0x000fe200028f16ff */
[C---:B--2---:R-:W-:Y:S01]  /*4ba0*/  IMAD.WIDE R74, R68.reuse, 0x4, R74 ;  /* 0x00000004444a7825 */ /* 0x044fe200078e024a */
[-C--:B------:R-:W-:Y:S01]  /*4bb0*/  LEA R180, P4, R33, R220.reuse, 0x2 ;  /* 0x000000dc21b47211 */ /* 0x080fe200078810ff */
[----:B------:R-:W-:Y:S01]  /*4bc0*/  STL [R1+0x70], R39 ;  /* 0x0000702701007387 */ /* 0x000fe20000100800 */
[----:B------:R-:W-:Y:S01]  /*4bd0*/  LEA R202, P5, R27, R220, 0x2 ;  /* 0x000000dc1bca7211 */ /* 0x000fe200078a10ff */
[C---:B---3--:R-:W-:Y:S01]  /*4be0*/  IMAD.WIDE R222, R68.reuse, 0x4, R222 ;  /* 0x0000000444de7825 */ /* 0x048fe200078e02de */
[-C--:B------:R-:W-:Y:S01]  /*4bf0*/  LEA.HI.X.SX32 R181, R33, R22.reuse, 0x2, P4 ;  /* 0x0000001621b57211 */ /* 0x080fe200020f16ff */
[----:B------:R-:W-:Y:S01]  /*4c00*/  STL [R1+0x60], R38 ;  /* 0x0000602601007387 */ /* 0x000fe20000100800 */
[----:B------:R-:W-:Y:S01]  /*4c10*/  LEA.HI.X.SX32 R203, R27, R22, 0x2, P5 ;  /* 0x000000161bcb7211 */ /* 0x000fe200028f16ff */
[----:B----4-:R-:W-:Y:S01]  /*4c20*/  IMAD.WIDE R224, R68, 0x4, R224 ;  /* 0x0000000444e07825 */ /* 0x010fe200078e02e0 */
[CC--:B------:R-:W-:Y:S01]  /*4c30*/  LEA R184, P4, R45.reuse, R220.reuse, 0x2 ;  /* 0x000000dc2db87211 */ /* 0x0c0fe200078810ff */
[----:B------:R-:W-:Y:S01]  /*4c40*/  STL [R1+0x8c], R37 ;  /* 0x00008c2501007387 */ /* 0x000fe20000100800 */
[----:B------:R-:W-:Y:S01]  /*4c50*/  LEA R204, P5, R26, R220, 0x2 ;  /* 0x000000dc1acc7211 */ /* 0x000fe200078a10ff */
[----:B-----5:R-:W-:Y:S01]  /*4c60*/  IMAD.WIDE R226, R68, 0x4, R226 ;  /* 0x0000000444e27825 */ /* 0x020fe200078e02e2 */
[-C--:B------:R-:W-:Y:S01]  /*4c70*/  LEA.HI.X.SX32 R185, R45, R22.reuse, 0x2, P4 ;  /* 0x000000162db97211 */ /* 0x080fe200020f16ff */
[----:B------:R-:W-:Y:S01]  /*4c80*/  STL [R1+0x7c], R35 ;  /* 0x00007c2301007387 */ /* 0x000fe20000100800 */
[----:B------:R-:W-:Y:S01]  /*4c90*/  LEA.HI.X.SX32 R205, R26, R22, 0x2, P5 ;  /* 0x000000161acd7211 */ /* 0x000fe200028f16ff */
[----:B------:R-:W-:Y:S01]  /*4ca0*/  IMAD.WIDE R228, R68, 0x4, R228 ;  /* 0x0000000444e47825 */ /* 0x000fe200078e02e4 */
[-C--:B------:R-:W-:Y:S01]  /*4cb0*/  LEA R188, P4, R42, R220.reuse, 0x2 ;  /* 0x000000dc2abc7211 */ /* 0x080fe200078810ff */
[----:B------:R-:W-:Y:S01]  /*4cc0*/  STL [R1+0x6c], R34 ;  /* 0x00006c2201007387 */ /* 0x000fe20000100800 */
[C---:B------:R-:W-:Y:S01]  /*4cd0*/  LEA R206, P5, R25.reuse, R220, 0x2 ;  /* 0x000000dc19ce7211 */ /* 0x040fe200078a10ff */
[----:B------:R-:W-:Y:S01]  /*4ce0*/  IMAD.WIDE R230, R68, 0x4, R230 ;  /* 0x0000000444e67825 */ /* 0x000fe200078e02e6 */
[-C--:B------:R-:W-:Y:S01]  /*4cf0*/  LEA.HI.X.SX32 R189, R42, R22.reuse, 0x2, P4 ;  /* 0x000000162abd7211 */ /* 0x080fe200020f16ff */
[----:B------:R-:W-:Y:S01]  /*4d00*/  STL [R1+0x5c], R33 ;  /* 0x00005c2101007387 */ /* 0x000fe20000100800 */
[----:B------:R-:W-:Y:S01]  /*4d10*/  LEA.HI.X.SX32 R207, R25, R22, 0x2, P5 ;  /* 0x0000001619cf7211 */ /* 0x000fe200028f16ff */
[----:B------:R-:W-:Y:S01]  /*4d20*/  IMAD.WIDE R232, R68, 0x4, R232 ;  /* 0x0000000444e87825 */ /* 0x000fe200078e02e8 */
[CC--:B------:R-:W-:Y:S01]  /*4d30*/  LEA R192, P4, R31.reuse, R220.reuse, 0x2 ;  /* 0x000000dc1fc07211 */ /* 0x0c0fe200078810ff */
[----:B------:R-:W-:Y:S01]  /*4d40*/  STL [R1+0x88], R32 ;  /* 0x0000882001007387 */ /* 0x000fe20000100800 */
[----:B------:R-:W-:Y:S01]  /*4d50*/  LEA R208, P5, R24, R220, 0x2 ;  /* 0x000000dc18d07211 */ /* 0x000fe200078a10ff */
[----:B------:R-:W-:Y:S01]  /*4d60*/  IMAD.WIDE R234, R68, 0x4, R234 ;  /* 0x0000000444ea7825 */ /* 0x000fe200078e02ea */
[-C--:B------:R-:W-:Y:S01]  /*4d70*/  LEA.HI.X.SX32 R193, R31, R22.reuse, 0x2, P4 ;  /* 0x000000161fc17211 */ /* 0x080fe200020f16ff */
[----:B------:R-:W-:Y:S01]  /*4d80*/  STL [R1+0x78], R31 ;  /* 0x0000781f01007387 */ /* 0x000fe20000100800 */
[----:B------:R-:W-:Y:S01]  /*4d90*/  LEA.HI.X.SX32 R209, R24, R22, 0x2, P5 ;  /* 0x0000001618d17211 */ /* 0x000fe200028f16ff */
[C---:B------:R-:W-:Y:S01]  /*4da0*/  IMAD.WIDE R236, R68.reuse, 0x4, R236 ;  /* 0x0000000444ec7825 */ /* 0x040fe200078e02ec */
[-C--:B------:R-:W-:Y:S01]  /*4db0*/  LEA R196, P4, R29, R220.reuse, 0x2 ;  /* 0x000000dc1dc47211 */ /* 0x080fe200078810ff */
[----:B------:R-:W-:Y:S01]  /*4dc0*/  STL [R1+0x68], R30 ;  /* 0x0000681e01007387 */ /* 0x000fe20000100800 */
[----:B------:R-:W-:Y:S01]  /*4dd0*/  LEA R210, P5, R23, R220, 0x2 ;  /* 0x000000dc17d27211 */ /* 0x000fe200078a10ff */
[----:B------:R-:W-:Y:S01]  /*4de0*/  IMAD.WIDE R238, R68, 0x4, R238 ;  /* 0x0000000444ee7825 */ /* 0x000fe200078e02ee */
[----:B------:R-:W-:Y:S01]  /*4df0*/  LEA.HI.X.SX32 R197, R29, R22, 0x2, P4 ;  /* 0x000000161dc57211 */ /* 0x000fe200020f16ff */
[----:B------:R-:W-:Y:S01]  /*4e00*/  STL [R1+0x58], R29 ;  /* 0x0000581d01007387 */ /* 0x000fe20000100800 */
[----:B------:R-:W-:Y:S01]  /*4e10*/  LEA R200, P4, R28, R220, 0x2 ;  /* 0x000000dc1cc87211 */ /* 0x000fe200078810ff */
[----:B------:R-:W-:Y:S01]  /*4e20*/  IMAD.WIDE R240, R68, 0x4, R240 ;  /* 0x0000000444f07825 */ /* 0x000fe200078e02f0 */
[----:B------:R-:W-:Y:S01]  /*4e30*/  LEA.HI.X.SX32 R211, R23, R22, 0x2, P5 ;  /* 0x0000001617d37211 */ /* 0x000fe200028f16ff */
[----:B------:R-:W-:Y:S01]  /*4e40*/  STL [R1+0xb4], R28 ;  /* 0x0000b41c01007387 */ /* 0x000fe20000100800 */
[----:B------:R-:W-:Y:S01]  /*4e50*/  LEA R220, P5, R252, R220, 0x2 ;  /* 0x000000dcfcdc7211 */ /* 0x000fe200078a10ff */
[----:B------:R-:W-:Y:S01]  /*4e60*/  IMAD.WIDE R242, R68, 0x4, R242 ;  /* 0x0000000444f27825 */ /* 0x000fe200078e02f2 */
[-C--:B------:R-:W-:Y:S01]  /*4e70*/  LEA.HI.X.SX32 R201, R28, R22.reuse, 0x2, P4 ;  /* 0x000000161cc97211 */ /* 0x080fe200020f16ff */
[----:B------:R-:W-:Y:S01]  /*4e80*/  STL [R1+0xa4], R27 ;  /* 0x0000a41b01007387 */ /* 0x000fe20000100800 */
[----:B------:R-:W-:Y:S01]  /*4e90*/  LEA.HI.X.SX32 R221, R252, R22, 0x2, P5 ;  /* 0x00000016fcdd7211 */ /* 0x000fe200028f16ff */
[C---:B------:R-:W-:Y:S01]  /*4ea0*/  IMAD.WIDE R244, R68.reuse, 0x4, R244 ;  /* 0x0000000444f47825 */ /* 0x040fe200078e02f4 */
[----:B------:R-:W-:Y:S01]  /*4eb0*/  LOP3.LUT R22, R3, 0x40, RZ, 0x3c, !PT ;  /* 0x0000004003167812 */ /* 0x000fe200078e3cff */
[----:B------:R-:W-:Y:S01]  /*4ec0*/  STL [R1+0x94], R26 ;  /* 0x0000941a01007387 */ /* 0x000fe20000100800 */
[----:B------:R-:W-:Y:S01]  /*4ed0*/  ISETP.GE.U32.AND P3, PT, R57, 0x7fffff80, PT ;  /* 0x7fffff803900780c */ /* 0x000fe20003f66070 */
[----:B------:R-:W-:Y:S01]  /*4ee0*/  IMAD.WIDE R72, R68, 0x4, R72 ;  /* 0x0000000444487825 */ /* 0x000fe200078e0248 */
[----:B------:R-:W-:Y:S01]  /*4ef0*/  ISETP.GE.U32.AND P4, PT, R36, 0x7fffff7f, PT ;  /* 0x7fffff7f2400780c */ /* 0x000fe20003f86070 */
[----:B------:R2:W-:Y:S02]  /*4f00*/  STL [R1+0x84], R25 ;  /* 0x0000841901007387 */ /* 0x0005e40000100800 */
[----:B------:R-:W-:Y:S01]  /*4f10*/  VIADD R246, R22, UR11 ;  /* 0x0000000b16f67c36 */ /* 0x000fe20008000000 */
[----:B------:R-:W-:Y:S01]  /*4f20*/  LOP3.LUT R22, R3, 0x60, RZ, 0x3c, !PT ;  /* 0x0000006003167812 */ /* 0x000fe200078e3cff */
[----:B------:R3:W-:Y:S01]  /*4f30*/  STL [R1+0x74], R24 ;  /* 0x0000741801007387 */ /* 0x0007e20000100800 */
[----:B------:R-:W-:-:S03]  /*4f40*/  IMAD.WIDE R76, R68, 0x4, R76 ;  /* 0x00000004444c7825 */ /* 0x000fc600078e024c */
[----:B------:R-:W0:Y:S01]  /*4f50*/  LDGDEPBAR ;  /* 0x00000000000079af */ /* 0x000e220000000000 */
[----:B------:R-:W-:Y:S01]  /*4f60*/  VIADD R69, R22, UR11 ;  /* 0x0000000b16457c36 */ /* 0x000fe20008000000 */
[----:B--2---:R-:W-:Y:S01]  /*4f70*/  LOP3.LUT R25, R3, 0x20, RZ, 0x3c, !PT ;  /* 0x0000002003197812 */ /* 0x004fe200078e3cff */
[----:B------:R-:W-:Y:S01]  /*4f80*/  VIADD R22, R251, 0xffffffbc ;  /* 0xffffffbcfb167836 */ /* 0x000fe20000000000 */
[----:B------:R2:W-:Y:S01]  /*4f90*/  STL [R1+0x64], R23 ;  /* 0x0000641701007387 */ /* 0x0005e20000100800 */
[----:B------:R-:W-:-:S04]  /*4fa0*/  IMAD.WIDE R26, R68, 0x4, R20 ;  /* 0x00000004441a7825 */ /* 0x000fc800078e0214 */
[----:B---3--:R-:W-:Y:S01]  /*4fb0*/  VIADD R24, R3, UR11 ;  /* 0x0000000b03187c36 */ /* 0x008fe20008000000 */
[----:B------:R3:W-:Y:S01]  /*4fc0*/  STL.64 [R1+0x50], R26 ;  /* 0x0000501a01007387 */ /* 0x0007e20000100a00 */
[----:B------:R-:W-:Y:S02]  /*4fd0*/  VIADD R247, R25, UR11 ;  /* 0x0000000b19f77c36 */ /* 0x000fe40008000000 */
[C---:B------:R-:W-:Y:S01]  /*4fe0*/  VIADD R20, R251.reuse, 0xffffffae ;  /* 0xffffffaefb147836 */ /* 0x040fe20000000000 */
[----:B------:R4:W-:Y:S01]  /*4ff0*/  LDGSTS.E [R24+0x10000], desc[UR28][R150.64], P6 ;  /* 0x1000000096187fae */ /* 0x0009e2000b1a101c */
[----:B--2---:R-:W-:Y:S02]  /*5000*/  VIADD R23, R251, 0xffffffbd ;  /* 0xffffffbdfb177836 */ /* 0x004fe40000000000 */
[C---:B------:R-:W-:Y:S01]  /*5010*/  IMAD.WIDE R78, R68.reuse, 0x4, R78 ;  /* 0x00000004444e7825 */ /* 0x040fe200078e024e */
[----:B------:R2:W-:Y:S02]  /*5020*/  LDGSTS.E [R24+0x10400], desc[UR28][R152.64], P6 ;  /* 0x1040000098187fae */ /* 0x0005e4000b1a101c */
[----:B------:R-:W-:Y:S01]  /*5030*/  ISETP.GE.U32.AND P5, PT, R23, 0x7fffff7e, PT ;  /* 0x7fffff7e1700780c */ /* 0x000fe20003fa6070 */
[C---:B------:R-:W-:Y:S01]  /*5040*/  IMAD.WIDE R80, R68.reuse, 0x4, R80 ;  /* 0x0000000444507825 */ /* 0x040fe200078e0250 */
[----:B------:R5:W-:Y:S03]  /*5050*/  LDGSTS.E [R24+0x10800], desc[UR28][R154.64], P6 ;  /* 0x108000009a187fae */ /* 0x000be6000b1a101c */
        /* <DEDUP_REMOVED lines=56> */
[----:B------:R-:W-:Y:S01]  /*53e0*/  IMAD.WIDE R138, R68, 0x4, R138 ;  /* 0x00000004448a7825 */ /* 0x000fe200078e028a */
[----:B------:R1:W-:Y:S01]  /*53f0*/  LDGSTS.E [R69+0x11f00], desc[UR28][R220.64], P6 ;  /* 0x11f00000dc457fae */ /* 0x0003e2000b1a101c */
[----:B------:R-:W-:-:S02]  /*5400*/  ISETP.GE.U32.AND P6, PT, R22, 0x7fffff7d, PT ;  /* 0x7fffff7d1600780c */ /* 0x000fc40003fc6070 */
[----:B------:R-:W-:Y:S01]  /*5410*/  VIADD R22, R251, 0xffffffbb ;  /* 0xffffffbbfb167836 */ /* 0x000fe20000000000 */
[----:B------:R-:W0:Y:S01]  /*5420*/  LDGDEPBAR ;  /* 0x00000000000079af */ /* 0x000e220000000000 */
[C---:B------:R-:W-:Y:S01]  /*5430*/  IMAD.WIDE R140, R68.reuse, 0x4, R140 ;  /* 0x00000004448c7825 */ /* 0x040fe200078e028c */
[----:B------:R-:W-:Y:S03]  /*5440*/  BAR.SYNC.DEFER_BLOCKING 0x0 ;  /* 0x0000000000007b1d */ /* 0x000fe60000010000 */
[----:B------:R-:W-:-:S04]  /*5450*/  IMAD.WIDE R142, R68, 0x4, R142 ;  /* 0x00000004448e7825 */ /* 0x000fc800078e028e */
[----:B-1----:R-:W-:-:S04]  /*5460*/  IMAD.WIDE R144, R68, 0x4, R144 ;  /* 0x0000000444907825 */ /* 0x002fc800078e0290 */
[----:B------:R-:W-:-:S04]  /*5470*/  IMAD.WIDE R146, R68, 0x4, R146 ;  /* 0x0000000444927825 */ /* 0x000fc800078e0292 */
[----:B------:R-:W-:-:S04]  /*5480*/  IMAD.WIDE R148, R68, 0x4, R148 ;  /* 0x0000000444947825 */ /* 0x000fc800078e0294 */
[----:B------:R-:W-:-:S04]  /*5490*/  IMAD.WIDE R212, R68, 0x4, R212 ;  /* 0x0000000444d47825 */ /* 0x000fc800078e02d4 */
[----:B------:R-:W-:Y:S01]  /*54a0*/  IMAD.WIDE R214, R68, 0x4, R214 ;  /* 0x0000000444d67825 */ /* 0x000fe200078e02d6 */
[----:B------:R-:W-:Y:S01]  /*54b0*/  @!PT LDS RZ, [RZ] ;  /* 0x00000000fffff984 */ /* 0x000fe20000000800 */
[----:B------:R-:W-:Y:S01]  /*54c0*/  @!PT LDS RZ, [RZ] ;  /* 0x00000000fffff984 */ /* 0x000fe20000000800 */
[----:B------:R-:W-:Y:S01]  /*54d0*/  @!PT LDS RZ, [RZ] ;  /* 0x00000000fffff984 */ /* 0x000fe20000000800 */
[----:B------:R3:W-:Y:S01]  /*54e0*/  LDGSTS.E [R249+0x8000], desc[UR28][R74.64], !P3 ;  /* 0x080000004af97fae */ /* 0x0007e2000d9a101c */
[----:B------:R-:W-:Y:S02]  /*54f0*/  ISETP.GE.U32.AND P3, PT, R22, 0x7fffff7c, PT ;  /* 0x7fffff7c1600780c */ /* 0x000fe40003f66070 */
[----:B------:R-:W-:Y:S01]  /*5500*/  VIADD R22, R251, 0xffffffba ;  /* 0xffffffbafb167836 */ /* 0x000fe20000000000 */
[----:B------:R3:W-:Y:S01]  /*5510*/  LDGSTS.E [R249+0x8004], desc[UR28][R222.64], !P4 ;  /* 0x08004000def97fae */ /* 0x0007e2000e1a101c */
[----:B------:R-:W-:-:S03]  /*5520*/  IMAD.WIDE R216, R68, 0x4, R216 ;  /* 0x0000000444d87825 */ /* 0x000fc600078e02d8 */
[----:B------:R-:W-:Y:S01]  /*5530*/  ISETP.GE.U32.AND P4, PT, R22, 0x7fffff7b, PT ;  /* 0x7fffff7b1600780c */ /* 0x000fe20003f86070 */
[----:B------:R3:W-:Y:S01]  /*5540*/  LDGSTS.E [R249+0x8008], desc[UR28][R224.64], !P5 ;  /* 0x08008000e0f97fae */ /* 0x0007e2000e9a101c */
[C---:B------:R-:W-:Y:S02]  /*5550*/  VIADD R22, R251.reuse, 0xffffffb9 ;  /* 0xffffffb9fb167836 */ /* 0x040fe40000000000 */
[----:B------:R-:W-:Y:S01]  /*5560*/  IMAD.WIDE R218, R68, 0x4, R218 ;  /* 0x0000000444da7825 */ /* 0x000fe200078e02da */
[----:B------:R3:W-:Y:S02]  /*5570*/  LDGSTS.E [R249+0x800c], desc[UR28][R226.64], !P6 ;  /* 0x0800c000e2f97fae */ /* 0x0007e4000f1a101c */
[----:B------:R-:W-:Y:S01]  /*5580*/  ISETP.GE.U32.AND P5, PT, R22, 0x7fffff7a, PT ;  /* 0x7fffff7a1600780c */ /* 0x000fe20003fa6070 */
[----:B------:R-:W-:Y:S01]  /*5590*/  VIADD R22, R251, 0xffffffb8 ;  /* 0xffffffb8fb167836 */ /* 0x000fe20000000000 */
[----:B------:R3:W-:Y:S01]  /*55a0*/  LDGSTS.E [R249+0x8010], desc[UR28][R228.64], !P3 ;  /* 0x08010000e4f97fae */ /* 0x0007e2000d9a101c */
[----:B----4-:R-:W-:-:S03]  /*55b0*/  IMAD.WIDE R150, R71, 0x4, R150 ;  /* 0x0000000447967825 */ /* 0x010fc600078e0296 */
[----:B------:R-:W-:Y:S01]  /*55c0*/  ISETP.GE.U32.AND P6, PT, R22, 0x7fffff79, PT ;  /* 0x7fffff791600780c */ /* 0x000fe20003fc6070 */
[----:B------:R-:W-:Y:S01]  /*55d0*/  VIADD R22, R251, 0xffffffb7 ;  /* 0xffffffb7fb167836 */ /* 0x000fe20000000000 */
[----:B------:R3:W-:Y:S01]  /*55e0*/  LDGSTS.E [R249+0x8014], desc[UR28][R230.64], !P4 ;  /* 0x08014000e6f97fae */ /* 0x0007e2000e1a101c */
[----:B--2---:R-:W-:-:S03]  /*55f0*/  IMAD.WIDE R152, R71, 0x4, R152 ;  /* 0x0000000447987825 */ /* 0x004fc600078e0298 */
[----:B------:R-:W-:Y:S01]  /*5600*/  ISETP.GE.U32.AND P3, PT, R22, 0x7fffff78, PT ;  /* 0x7fffff781600780c */ /* 0x000fe20003f66070 */
[----:B------:R-:W-:Y:S01]  /*5610*/  VIADD R22, R251, 0xffffffb6 ;  /* 0xffffffb6fb167836 */ /* 0x000fe20000000000 */
[----:B------:R3:W-:Y:S01]  /*5620*/  LDGSTS.E [R249+0x8018], desc[UR28][R232.64], !P5 ;  /* 0x08018000e8f97fae */ /* 0x0007e2000e9a101c */
[----:B-----5:R-:W-:-:S03]  /*5630*/  IMAD.WIDE R154, R71, 0x4, R154 ;  /* 0x00000004479a7825 */ /* 0x020fc600078e029a */
[----:B------:R-:W-:Y:S01]  /*5640*/  ISETP.GE.U32.AND P4, PT, R22, 0x7fffff77, PT ;  /* 0x7fffff771600780c */ /* 0x000fe20003f86070 */
[----:B------:R-:W-:Y:S01]  /*5650*/  VIADD R22, R251, 0xffffffb5 ;  /* 0xffffffb5fb167836 */ /* 0x000fe20000000000 */
[----:B------:R3:W-:Y:S01]  /*5660*/  LDGSTS.E [R249+0x801c], desc[UR28][R234.64], !P6 ;  /* 0x0801c000eaf97fae */ /* 0x0007e2000f1a101c */
[----:B------:R-:W-:-:S03]  /*5670*/  IMAD.WIDE R156, R71, 0x4, R156 ;  /* 0x00000004479c7825 */ /* 0x000fc600078e029c */
        /* <DEDUP_REMOVED lines=23> */
[----:B------:R-:W-:Y:S01]  /*57f0*/  ISETP.GE.U32.AND P4, PT, R20, 0x7fffff6f, PT ;  /* 0x7fffff6f1400780c */ /* 0x000fe20003f86070 */
[----:B------:R-:W-:Y:S02]  /*5800*/  IMAD.WIDE R20, R68, 0x4, R16 ;  /* 0x0000000444147825 */ /* 0x000fe400078e0210 */
[----:B------:R-:W-:Y:S02]  /*5810*/  ISETP.GE.U32.AND P3, PT, R22, 0x7fffff70, PT ;  /* 0x7fffff701600780c */ /* 0x000fe40003f66070 */
[----:B------:R-:W-:-:S04]  /*5820*/  IMAD.WIDE R22, R68, 0x4, R18 ;  /* 0x0000000444167825 */ /* 0x000fc800078e0212 */
[C---:B------:R-:W-:Y:S01]  /*5830*/  VIADD R18, R251.reuse, 0xffffffad ;  /* 0xffffffadfb127836 */ /* 0x040fe20000000000 */
[----:B------:R3:W-:Y:S01]  /*5840*/  LDGSTS.E [R249+0x8038], desc[UR28][R22.64], !P5 ;  /* 0x0803800016f97fae */ /* 0x0007e2000e9a101c */
[----:B------:R-:W-:Y:S02]  /*5850*/  VIADD R16, R251, 0xffffffac ;  /* 0xffffffacfb107836 */ /* 0x000fe40000000000 */
[----:B------:R-:W-:Y:S01]  /*5860*/  IMAD.WIDE R168, R71, 0x4, R168 ;  /* 0x0000000447a87825 */ /* 0x000fe200078e02a8 */
[----:B------:R-:W-:Y:S01]  /*5870*/  ISETP.GE.U32.AND P5, PT, R18, 0x7fffff6e, PT ;  /* 0x7fffff6e1200780c */ /* 0x000fe20003fa6070 */
[----:B------:R3:W-:Y:S01]  /*5880*/  LDGSTS.E [R249+0x803c], desc[UR28][R20.64], !P6 ;  /* 0x0803c00014f97fae */ /* 0x0007e2000f1a101c */
[----:B------:R-:W-:Y:S01]  /*5890*/  ISETP.GE.U32.AND P6, PT, R16, 0x7fffff6d, PT ;  /* 0x7fffff6d1000780c */ /* 0x000fe20003fc6070 */
[----:B------:R-:W-:Y:S02]  /*58a0*/  IMAD.WIDE R18, R68, 0x4, R14 ;  /* 0x0000000444127825 */ /* 0x000fe400078e020e */
[----:B------:R3:W-:Y:S02]  /*58b0*/  STL.64 [R1+0x38], R22 ;  /* 0x0000381601007387 */ /* 0x0007e40000100a00 */
[----:B------:R-:W-:-:S02]  /*58c0*/  VIADD R14, R251, 0xffffffab ;  /* 0xffffffabfb0e7836 */ /* 0x000fc40000000000 */
[----:B------:R-:W-:Y:S01]  /*58d0*/  IMAD.WIDE R16, R68, 0x4, R12 ;  /* 0x0000000444107825 */ /* 0x000fe200078e020c */
[----:B------:R3:W-:Y:S02]  /*58e0*/  LDGSTS.E [R249+0x8040], desc[UR28][R18.64], !P3 ;  /* 0x0804000012f97fae */ /* 0x0007e4000d9a101c */
        /* <DEDUP_REMOVED lines=13> */
[----:B------:R-:W-:Y:S01]  /*59c0*/  IMAD.WIDE R8, R68, 0x4, R4 ;  /* 0x0000000444087825 */ /* 0x000fe200078e0204 */
[----:B------:R3:W-:Y:S03]  /*59d0*/  LDGSTS.E [R249+0x8050], desc[UR28][R10.64], !P3 ;  /* 0x080500000af97fae */ /* 0x0007e6000d9a101c */
[C---:B------:R-:W-:Y:S01]  /*59e0*/  VIADD R4, R251.reuse, 0xffffffa6 ;  /* 0xffffffa6fb047836 */ /* 0x040fe20000000000 */
[----:B------:R3:W-:Y:S01]  /*59f0*/  LDGSTS.E [R249+0x8054], desc[UR28][R8.64], !P4 ;  /* 0x0805400008f97fae */ /* 0x0007e2000e1a101c */
[C---:B------:R-:W-:Y:S02]  /*5a00*/  VIADD R6, R251.reuse, 0xffffffa7 ;  /* 0xffffffa7fb067836 */ /* 0x040fe40000000000 */
[C---:B------:R-:W-:Y:S01]  /*5a10*/  VIADD R5, R251.reuse, 0xffffff80 ;  /* 0xffffff80fb057836 */ /* 0x040fe20000000000 */
[----:B------:R-:W-:Y:S01]  /*5a20*/  ISETP.GE.U32.AND P4, PT, R4, 0x7fffff67, PT ;  /* 0x7fffff670400780c */ /* 0x000fe20003f86070 */
[----:B------:R-:W-:Y:S01]  /*5a30*/  VIADD R4, R251, 0xffffffa5 ;  /* 0xffffffa5fb047836 */ /* 0x000fe20000000000 */
[----:B------:R-:W-:Y:S01]  /*5a40*/  ISETP.GE.U32.AND P3, PT, R6, 0x7fffff68, PT ;  /* 0x7fffff680600780c */ /* 0x000fe20003f66070 */
[----:B------:R3:W-:Y:S01]  /*5a50*/  LDGSTS.E [R249+0x8058], desc[UR28][R72.64], !P5 ;  /* 0x0805800048f97fae */ /* 0x0007e2000e9a101c */
[----:B------:R-:W-:-:S02]  /*5a60*/  IMAD.WIDE R170, R71, 0x4, R170 ;  /* 0x0000000447aa7825 */ /* 0x000fc400078e02aa */
[----:B------:R-:W-:Y:S01]  /*5a70*/  ISETP.GE.U32.AND P5, PT, R4, 0x7fffff66, PT ;  /* 0x7fffff660400780c */ /* 0x000fe20003fa6070 */
[----:B------:R3:W-:Y:S01]  /*5a80*/  LDGSTS.E [R249+0x805c], desc[UR28][R76.64], !P6 ;  /* 0x0805c0004cf97fae */ /* 0x0007e2000f1a101c */
[----:B------:R-:W-:Y:S02]  /*5a90*/  VIADD R4, R251, 0xffffffa4 ;  /* 0xffffffa4fb047836 */ /* 0x000fe40000000000 */
[----:B------:R-:W-:Y:S01]  /*5aa0*/  IMAD.WIDE R172, R71, 0x4, R172 ;  /* 0x0000000447ac7825 */ /* 0x000fe200078e02ac */
[----:B------:R3:W-:Y:S02]  /*5ab0*/  STL.64 [R1+0x30], R20 ;  /* 0x0000301401007387 */ /* 0x0007e40000100a00 */
        /* <DEDUP_REMOVED lines=81> */
[C---:B------:R-:W-:Y:S01]  /*5fd0*/  VIADD R4, R251.reuse, 0xffffff8f ;  /* 0xffffff8ffb047836 */ /* 0x040fe20000000000 */
[----:B------:R3:W-:Y:S04]  /*5fe0*/  LDGSTS.E [R249+0x80b0], desc[UR28][R118.64], !P3 ;  /* 0x080b000076f97fae */ /* 0x0007e8000d9a101c */
        /* <DEDUP_REMOVED lines=40> */
[----:B------:R-:W-:Y:S01]  /*6270*/  VIADD R4, R251, 0xffffff81 ;  /* 0xffffff81fb047836 */ /* 0x000fe20000000000 */
[----:B------:R3:W-:Y:S04]  /*6280*/  LDGSTS.E [R249+0x80e8], desc[UR28][R146.64], !P5 ;  /* 0x080e800092f97fae */ /* 0x0007e8000e9a101c */
[----:B------:R-:W-:Y:S01]  /*6290*/  ISETP.GE.U32.AND P5, PT, R4, 0x7fffff42, PT ;  /* 0x7fffff420400780c */ /* 0x000fe20003fa6070 */
[----:B------:R3:W-:Y:S01]  /*62a0*/  LDGSTS.E [R249+0x80ec], desc[UR28][R148.64], !P6 ;  /* 0x080ec00094f97fae */ /* 0x0007e2000f1a101c */
[----:B------:R-:W-:-:S03]  /*62b0*/  ISETP.GE.U32.AND P6, PT, R5, 0x7fffff41, PT ;  /* 0x7fffff410500780c */ /* 0x000fc60003fc6070 */
[----:B------:R3:W-:Y:S01]  /*62c0*/  LDGSTS.E [R249+0x80f0], desc[UR28][R212.64], !P3 ;  /* 0x080f0000d4f97fae */ /* 0x0007e2000d9a101c */
[----:B------:R-:W-:-:S03]  /*62d0*/  ISETP.NE.U32.AND P3, PT, RZ, UR9, PT ;  /* 0x00000009ff007c0c */ /* 0x000fc6000bf65070 */
[----:B------:R3:W-:Y:S04]  /*62e0*/  LDGSTS.E [R249+0x80f4], desc[UR28][R214.64], !P4 ;  /* 0x080f4000d6f97fae */ /* 0x0007e8000e1a101c */
[----:B------:R3:W-:Y:S04]  /*62f0*/  LDGSTS.E [R249+0x80f8], desc[UR28][R216.64], !P5 ;  /* 0x080f8000d8f97fae */ /* 0x0007e8000e9a101c */
[----:B------:R3:W-:Y:S04]  /*6300*/  LDGSTS.E [R249+0x80fc], desc[UR28][R218.64], !P6 ;  /* 0x080fc000daf97fae */ /* 0x0007e8000f1a101c */
[----:B------:R-:W0:Y:S04]  /*6310*/  LDGDEPBAR ;  /* 0x00000000000079af */ /* 0x000e280000000000 */
[----:B------:R3:W-:Y:S04]  /*6320*/  LDGSTS.E [R24+0x14000], desc[UR28][R150.64], P2 ;  /* 0x1400000096187fae */ /* 0x0007e800091a101c */
        /* <DEDUP_REMOVED lines=30> */
[----:B------:R3:W-:Y:S01]  /*6510*/  LDGSTS.E [R69+0x15f00], desc[UR28][R220.64], P2 ;  /* 0x15f00000dc457fae */ /* 0x0007e200091a101c */
[----:B------:R-:W-:-:S03]  /*6520*/  ISETP.LT.OR P2, PT, R59, 0x40, P3 ;  /* 0x000000403b00780c */ /* 0x000fc60001f41670 */
[----:B------:R-:W0:Y:S04]  /*6530*/  LDGDEPBAR ;  /* 0x00000000000079af */ /* 0x000e280000000000 */
[----:B------:R3:W-:Y:S04]  /*6540*/  STL.64 [R1+0x28], R18 ;  /* 0x0000281201007387 */ /* 0x0007e80000100a00 */
[----:B------:R3:W-:Y:S04]  /*6550*/  STL.64 [R1+0x20], R16 ;  /* 0x0000201001007387 */ /* 0x0007e80000100a00 */
[----:B------:R3:W-:Y:S04]  /*6560*/  STL.64 [R1+0x18], R14 ;  /* 0x0000180e01007387 */ /* 0x0007e80000100a00 */
[----:B------:R3:W-:Y:S04]  /*6570*/  STL.64 [R1+0x10], R12 ;  /* 0x0000100c01007387 */ /* 0x0007e80000100a00 */
[----:B------:R3:W-:Y:S04]  /*6580*/  STL.64 [R1+0x8], R10 ;  /* 0x0000080a01007387 */ /* 0x0007e80000100a00 */
[----:B------:R3:W-:Y:S01]  /*6590*/  STL.64 [R1], R8 ;  /* 0x0000000801007387 */ /* 0x0007e20000100a00 */
[----:B------:R-:W-:-:S04]  /*65a0*/  DEPBAR.LE SB0, 0x2 ;  /* 0x000080800000791a */ /* 0x000fc80000000000 */
[----:B------:R-:W-:Y:S06]  /*65b0*/  BAR.SYNC.DEFER_BLOCKING 0x0 ;  /* 0x0000000000007b1d */ /* 0x000fec0000010000 */
[----:B------:R-:W-:Y:S05]  /*65c0*/  @!P0 BRA `(.L_x_6) ;  /* 0x0000000000448947 */ /* 0x000fea0003800000 */
[----:B------:R-:W-:Y:S04]  /*65d0*/  LDS.128 R4, [R249] ;  /* 0x00000000f9047984 */ /* 0x000fe80000000c00 */
[----:B---3--:R-:W-:Y:S04]  /*65e0*/  LDS.128 R8, [R249+0x10] ;  /* 0x00001000f9087984 */ /* 0x008fe80000000c00 */
[----:B------:R-:W-:Y:S04]  /*65f0*/  LDS.128 R12, [R249+0x20] ;  /* 0x00002000f90c7984 */ /* 0x000fe80000000c00 */
        /* <DEDUP_REMOVED lines=12> */
[----:B------:R-:W1:Y:S02]  /*66c0*/  LDS.128 R64, [R249+0xf0] ;  /* 0x0000f000f9407984 */ /* 0x000e640000000c00 */
[----:B-1----:R1:W-:Y:S02]  /*66d0*/  STTM.x64 tmem[UR12+0x40], R4 ;  /* 0x00004004000079ed */ /* 0x0023e4000834000c */
.L_x_6:
[----:B-1-3--:R-:W-:Y:S01]  /*66e0*/  IMAD.SHL.U32 R9, R68, 0x4, RZ ;  /* 0x0000000444097824 */ /* 0x00afe200078e00ff */
[----:B------:R-:W1:Y:S01]  /*66f0*/  FENCE.VIEW.ASYNC.T ;  /* 0x00000000000073c6 */ /* 0x000e620000000200 */
[----:B------:R-:W-:-:S03]  /*6700*/  SHF.R.S32.HI R8, RZ, 0x1f, R68 ;  /* 0x0000001fff087819 */ /* 0x000fc60000011444 */
[----:B------:R2:W-:Y:S01]  /*6710*/  STL [R1+0x44], R9 ;  /* 0x0000440901007387 */ /* 0x0005e20000100800 */
[----:B-1----:R-:W-:Y:S06]  /*6720*/  BAR.SYNC.DEFER_BLOCKING 0x0 ;  /* 0x0000000000007b1d */ /* 0x002fec0000010000 */
[----:B------:R-:W-:Y:S05]  /*6730*/  @P2 BRA `(.L_x_7) ;  /* 0x0000000000c42947 */ /* 0x000fea0003800000 */
[----:B------:R-:W-:Y:S01]  /*6740*/  UIADD3 UR5, UPT, UPT, UR11, 0x10000, URZ ;  /* 0x000100000b057890 */ /* 0x000fe2000fffe0ff */
[----:B------:R-:W-:Y:S01]  /*6750*/  UMOV UR4, URZ ;  /* 0x000000ff00047c82 */ /* 0x000fe20008000000 */
[----:B------:R-:W-:Y:S02]  /*6760*/  UIADD3 UR9, UPT, UPT, UR10, 0x48, URZ ;  /* 0x000000480a097890 */ /* 0x000fe4000fffe0ff */
[----:B------:R-:W-:Y:S02]  /*6770*/  USHF.R.U32.HI UR5, URZ, 0x4, UR5 ;  /* 0x00000004ff057899 */ /* 0x000fe40008011605 */
[----:B------:R-:W-:Y:S02]  /*6780*/  UIADD3 UR14, UPT, UPT, UR10, 0x50, URZ ;  /* 0x000000500a0e7890 */ /* 0x000fe4000fffe0ff */
[----:B------:R-:W-:Y:S02]  /*6790*/  USGXT.U32 UR6, UR5, 0xe ;  /* 0x0000000e0506789a */ /* 0x000fe40008000000 */
[----:B------:R-:W-:-:S02]  /*67a0*/  UIADD3 UR15, UPT, UPT, UR10, 0x58, URZ ;  /* 0x000000580a0f7890 */ /* 0x000fc4000fffe0ff */
[----:B------:R-:W-:Y:S01]  /*67b0*/  UIADD3 UR34, UP1, UPT, UR6, 0x2, URZ ;  /* 0x0000000206227890 */ /* 0x000fe2000ff3e0ff */
[----:B------:R-:W-:Y:S01]  /*67c0*/  UMOV UR5, URZ ;  /* 0x000000ff00057c82 */ /* 0x000fe20008000000 */
[----:B------:R-:W-:Y:S02]  /*67d0*/  UIADD3 UR20, UPT, UPT, UR10, 0x60, URZ ;  /* 0x000000600a147890 */ /* 0x000fe4000fffe0ff */
[----:B------:R-:W-:Y:S02]  /*67e0*/  UIADD3.X UR35, UPT, UPT, UR4, 0x40004040, URZ, UP1, !UPT ;  /* 0x4000404004237890 */ /* 0x000fe40008ffe4ff */
[----:B------:R-:W-:Y:S01]  /*67f0*/  UIADD3 UR21, UPT, UPT, UR10, 0x68, URZ ;  /* 0x000000680a157890 */ /* 0x000fe2000fffe0ff */
[----:B------:R-:W-:Y:S01]  /*6800*/  UMOV UR4, UR8 ;  /* 0x0000000800047c82 */ /* 0x000fe20008000000 */
[----:B------:R-:W-:Y:S01]  /*6810*/  UIADD3.64 UR16, UPT, UPT, UR34, 0x4, URZ ;  /* 0x0000000422107897 */ /* 0x000fe2000fffe0ff */
[----:B------:R-:W-:Y:S01]  /*6820*/  UMOV UR32, UR4 ;  /* 0x0000000400207c82 */ /* 0x000fe20008000000 */
[----:B------:R-:W-:-:S02]  /*6830*/  UIADD3.64 UR4, UPT, UPT, UR34, 0x2, URZ ;  /* 0x0000000222047897 */ /* 0x000fc4000fffe0ff */
[----:B------:R-:W-:Y:S02]  /*6840*/  UIADD3.64 UR18, UPT, UPT, UR34, 0x1fe, URZ ;  /* 0x000001fe22127897 */ /* 0x000fe4000fffe0ff */
[----:B------:R-:W-:Y:S02]  /*6850*/  UIADD3.64 UR22, UPT, UPT, UR34, 0x200, URZ ;  /* 0x0000020022167897 */ /* 0x000fe4000fffe0ff */
[----:B------:R-:W-:Y:S02]  /*6860*/  UIADD3 UR26, UPT, UPT, UR10, 0x70, URZ ;  /* 0x000000700a1a7890 */ /* 0x000fe4000fffe0ff */
[----:B------:R-:W-:Y:S01]  /*6870*/  UIADD3.64 UR24, UPT, UPT, UR34, 0x202, URZ ;  /* 0x0000020222187897 */ /* 0x000fe2000fffe0ff */
[----:B------:R-:W-:Y:S01]  /*6880*/  UMOV UR36, 0x0 ;  /* 0x0000000000247882 */ /* 0x000fe20000000000 */
[----:B------:R-:W-:Y:S01]  /*6890*/  UMOV UR37, 0x8100910 ;  /* 0x0810091000257882 */ /* 0x000fe20000000000 */
[----:B------:R-:W-:Y:S02]  /*68a0*/  UIADD3 UR27, UPT, UPT, UR10, 0x78, URZ ;  /* 0x000000780a1b7890 */ /* 0x000fe4000fffe0ff */
[----:B------:R-:W-:Y:S01]  /*68b0*/  UIADD3.64 UR30, UPT, UPT, UR34, 0x204, URZ ;  /* 0x00000204221e7897 */ /* 0x000fe2000fffe0ff */
[----:B------:R-:W-:Y:S01]  /*68c0*/  UMOV UR7, 0x40004040 ;  /* 0x4000404000077882 */ /* 0x000fe20000000000 */
[----:B------:R-:W-:Y:S01]  /*68d0*/  UMOV UR38, 0x0 ;  /* 0x0000000000267882 */ /* 0x000fe20000000000 */
[----:B------:R-:W-:Y:S01]  /*68e0*/  UMOV UR39, 0x8100910 ;  /* 0x0810091000277882 */ /* 0x000fe20000000000 */
[----:B------:R-:W-:Y:S01]  /*68f0*/  UMOV UR40, 0x0 ;  /* 0x0000000000287882 */ /* 0x000fe20000000000 */
[----:B------:R-:W-:Y:S01]  /*6900*/  UMOV UR41, 0x8100910 ;  /* 0x0810091000297882 */ /* 0x000fe20000000000 */
[----:B------:R1:W-:Y:S01]  /*6910*/  UTCHMMA tmem[UR13], gdesc[UR6], tmem[UR10], tmem[UR36], idesc[UR37], !UPT ;  /* 0x00ff24060d0079ea */ /* 0x0003e2000f80000a */
[----:B------:R-:W-:Y:S01]  /*6920*/  UMOV UR42, 0x0 ;  /* 0x00000000002a7882 */ /* 0x000fe20000000000 */
[----:B------:R-:W-:Y:S01]  /*6930*/  UMOV UR43, 0x8100910 ;  /* 0x08100910002b7882 */ /* 0x000fe20000000000 */
[----:B------:R1:W-:Y:S01]  /*6940*/  UTCHMMA tmem[UR9], gdesc[UR34], tmem[UR10], tmem[UR38], idesc[UR39], UPT ;  /* 0x00ff2622090079ea */ /* 0x0003e2000b80000a */
        /* <DEDUP_REMOVED lines=12> */
[----:B------:R1:W-:Y:S01]  /*6a10*/  UTCHMMA tmem[UR26], gdesc[UR24], tmem[UR10], tmem[UR48], idesc[UR49], UPT ;  /* 0x00ff30181a0079ea */ /* 0x0003e2000b80000a */
[----:B------:R1:W-:Y:S01]  /*6a20*/  UTCHMMA tmem[UR27], gdesc[UR30], tmem[UR10], tmem[UR50], idesc[UR51], UPT ;  /* 0x00ff321e1b0079ea */ /* 0x0003e2000b80000a */
[----:B------:R1:W-:Y:S01]  /*6a30*/  UTCBAR [UR32], URZ ;  /* 0x000000ff200073e9 */ /* 0x0003e200080000ff */
[----:B------:R-:W-:Y:S01]  /*6a40*/  NOP ;  /* 0x0000000000007918 */ /* 0x000fe20000000000 */
.L_x_7:
[----:B------:R-:W-:Y:S01]  /*6a50*/  SHF.L.U64.HI R7, R68, 0x2, R8 ;  /* 0x0000000244077819 */ /* 0x000fe20000010208 */
[----:B------:R-:W-:Y:S01]  /*6a60*/  BAR.SYNC.DEFER_BLOCKING 0x0 ;  /* 0x0000000000007b1d */ /* 0x000fe20000010000 */
[----:B------:R-:W-:Y:S01]  /*6a70*/  IADD3 R4, P0, PT, R74, R9, RZ ;  /* 0x000000094a047210 */ /* 0x000fe20007f1e0ff */
[----:B------:R-:W-:-:S04]  /*6a80*/  VIADD R6, R251, 0xffffff7f ;  /* 0xffffff7ffb067836 */ /* 0x000fc80000000000 */
[----:B------:R-:W-:Y:S01]  /*6a90*/  IMAD.X R5, R75, 0x1, R7, P0 ;  /* 0x000000014b057824 */ /* 0x000fe200000e0607 */
[----:B------:R-:W-:Y:S01]  /*6aa0*/  ISETP.GE.U32.AND P0, PT, R6, 0x7fffff40, PT ;  /* 0x7fffff400600780c */ /* 0x000fe20003f06070 */
[----:B------:R3:W-:Y:S01]  /*6ab0*/  STL [R1+0x40], R7 ;  /* 0x0000400701007387 */ /* 0x0007e20000100800 */
[----:B------:R-:W-:-:S03]  /*6ac0*/  VIADD R6, R251, 0xffffff7e ;  /* 0xffffff7efb067836 */ /* 0x000fc60000000000 */
[----:B------:R-:W4:Y:S04]  /*6ad0*/  LDL.LU.64 R20, [R1+0x50] ;  /* 0x0000500001147983 */ /* 0x000f280000300a00 */
[----:B------:R-:W5:Y:S04]  /*6ae0*/  LDL.LU.64 R18, [R1+0x38] ;  /* 0x0000380001127983 */ /* 0x000f680000300a00 */
[----:B--2---:R-:W2:Y:S04]  /*6af0*/  LDL.LU.64 R24, [R1+0x30] ;  /* 0x0000300001187983 */ /* 0x004ea80000300a00 */
[----:B------:R-:W2:Y:S04]  /*6b00*/  LDL.LU.64 R22, [R1+0x28] ;  /* 0x0000280001167983 */ /* 0x000ea80000300a00 */
[----:B------:R-:W2:Y:S04]  /*6b10*/  LDL.LU.64 R28, [R1+0x20] ;  /* 0x00002000011c7983 */ /* 0x000ea80000300a00 */
[----:B------:R-:W2:Y:S04]  /*6b20*/  LDL.LU.64 R26, [R1+0x18] ;  /* 0x00001800011a7983 */ /* 0x000ea80000300a00 */
[----:B------:R-:W2:Y:S04]  /*6b30*/  LDL.LU.64 R32, [R1+0x10] ;  /* 0x0000100001207983 */ /* 0x000ea80000300a00 */
[----:B------:R-:W2:Y:S04]  /*6b40*/  LDL.LU.64 R30, [R1+0x8] ;  /* 0x00000800011e7983 */ /* 0x000ea80000300a00 */
[----:B------:R-:W2:Y:S04]  /*6b50*/  LDL.LU.64 R34, [R1] ;  /* 0x0000000001227983 */ /* 0x000ea80000300a00 */
[----:B------:R-:W-:Y:S01]  /*6b60*/  @!PT LDS RZ, [RZ] ;  /* 0x00000000fffff984 */ /* 0x000fe20000000800 */
[----:B------:R-:W-:Y:S01]  /*6b70*/  @!PT LDS RZ, [RZ] ;  /* 0x00000000fffff984 */ /* 0x000fe20000000800 */
[----:B------:R-:W-:Y:S01]  /*6b80*/  @!PT LDS RZ, [RZ] ;  /* 0x00000000fffff984 */ /* 0x000fe20000000800 */
[----:B------:R1:W-:Y:S02]  /*6b90*/  LDGSTS.E [R249], desc[UR28][R4.64], !P0 ;  /* 0x0000000004f97fae */ /* 0x0003e4000c1a101c */
[----:B-1----:R-:W-:-:S05]  /*6ba0*/  IADD3 R4, P0, PT, R222, R9, RZ ;  /* 0x00000009de047210 */ /* 0x002fca0007f1e0ff */
[----:B------:R-:W-:Y:S01]  /*6bb0*/  IMAD.X R5, R223, 0x1, R7, P0 ;  /* 0x00000001df057824 */ /* 0x000fe200000e0607 */
[----:B------:R-:W-:-:S13]  /*6bc0*/  ISETP.GE.U32.AND P0, PT, R6, 0x7fffff3f, PT ;  /* 0x7fffff3f0600780c */ /* 0x000fda0003f06070 */
[----:B------:R1:W-:Y:S02]  /*6bd0*/  LDGSTS.E [R249+0x4], desc[UR28][R4.64], !P0 ;  /* 0x0000400004f97fae */ /* 0x0003e4000c1a101c */
[----:B-1----:R-:W-:-:S05]  /*6be0*/  VIADD R4, R251, 0xffffff7d ;  /* 0xffffff7dfb047836 */ /* 0x002fca0000000000 */
[----:B------:R-:W-:Y:S01]  /*6bf0*/  ISETP.GE.U32.AND P2, PT, R4, 0x7fffff3e, PT ;  /* 0x7fffff3e0400780c */ /* 0x000fe20003f46070 */
[----:B------:R-:W-:-:S05]  /*6c00*/  VIADD R4, R251, 0xffffff7c ;  /* 0xffffff7cfb047836 */ /* 0x000fca0000000000 */
[----:B------:R-:W-:Y:S02]  /*6c10*/  ISETP.GE.U32.AND P0, PT, R4, 0x7fffff3d, PT ;  /* 0x7fffff3d0400780c */ /* 0x000fe40003f06070 */
[----:B------:R-:W-:Y:S01]  /*6c20*/  IADD3 R4, P4, PT, R224, R9, RZ ;  /* 0x00000009e0047210 */ /* 0x000fe20007f9e0ff */
[----:B------:R-:W-:-:S04]  /*6c30*/  IMAD.SHL.U32 R224, R68, 0x4, RZ ;  /* 0x0000000444e07824 */ /* 0x000fc800078e00ff */
[----:B------:R-:W-:Y:S01]  /*6c40*/  IMAD.X R5, R225, 0x1, R7, P4 ;  /* 0x00000001e1057824 */ /* 0x000fe200020e0607 */
[----:B------:R-:W-:Y:S02]  /*6c50*/  SHF.L.U64.HI R225, R68, 0x2, R8 ;  /* 0x0000000244e17819 */ /* 0x000fe40000010208 */
[----:B------:R-:W-:Y:S02]  /*6c60*/  IADD3 R6, P4, PT, R226, R224, RZ ;  /* 0x000000e0e2067210 */ /* 0x000fe40007f9e0ff */
[----:B------:R1:W-:Y:S03]  /*6c70*/  LDGSTS.E [R249+0x8], desc[UR28][R4.64], !P2 ;  /* 0x0000800004f97fae */ /* 0x0003e6000d1a101c */
[----:B---3--:R-:W-:-:S05]  /*6c80*/  IMAD.X R7, R227, 0x1, R225, P4 ;  /* 0x00000001e3077824 */ /* 0x008fca00020e06e1 */
[----:B------:R3:W-:Y:S01]  /*6c90*/  LDGSTS.E [R249+0xc], desc[UR28][R6.64], !P0 ;  /* 0x0000c00006f97fae */ /* 0x0007e2000c1a101c */
[----:B-1----:R-:W-:-:S05]  /*6ca0*/  VIADD R4, R251, 0xffffff7b ;  /* 0xffffff7bfb047836 */ /* 0x002fca0000000000 */
[----:B------:R-:W-:Y:S01]  /*6cb0*/  ISETP.GE.U32.AND P2, PT, R4, 0x7fffff3c, PT ;  /* 0x7fffff3c0400780c */ /* 0x000fe20003f46070 */
[----:B------:R-:W-:-:S05]  /*6cc0*/  VIADD R4, R251, 0xffffff7a ;  /* 0xffffff7afb047836 */ /* 0x000fca0000000000 */
[----:B------:R-:W-:Y:S02]  /*6cd0*/  ISETP.GE.U32.AND P0, PT, R4, 0x7fffff3b, PT ;  /* 0x7fffff3b0400780c */ /* 0x000fe40003f06070 */
[----:B------:R-:W-:-:S05]  /*6ce0*/  IADD3 R4, P4, PT, R228, R224, RZ ;  /* 0x000000e0e4047210 */ /* 0x000fca0007f9e0ff */
[----:B------:R-:W-:Y:S01]  /*6cf0*/  IMAD.X R5, R229, 0x1, R225, P4 ;  /* 0x00000001e5057824 */ /* 0x000fe200020e06e1 */
[----:B---3--:R-:W-:-:S04]  /*6d00*/  IADD3 R6, P4, PT, R230, R224, RZ ;  /* 0x000000e0e6067210 */ /* 0x008fc80007f9e0ff */
[----:B------:R1:W-:Y:S01]  /*6d10*/  LDGSTS.E [R249+0x10], desc[UR28][R4.64], !P2 ;  /* 0x0001000004f97fae */ /* 0x0003e2000d1a101c */
[----:B------:R-:W-:-:S05]  /*6d20*/  IMAD.X R7, R231, 0x1, R225, P4 ;  /* 0x00000001e7077824 */ /* 0x000fca00020e06e1 */
        /* <DEDUP_REMOVED lines=23> */
[----:B---3--:R-:W-:Y:S01]  /*6ea0*/  VIADD R6, R251, 0xffffff6c ;  /* 0xffffff6cfb067836 */ /* 0x008fe20000000000 */
[----:B------:R-:W-:-:S05]  /*6eb0*/  IADD3 R4, P0, PT, R240, R224, RZ ;  /* 0x000000e0f0047210 */ /* 0x000fca0007f1e0ff */
[----:B------:R-:W-:Y:S01]  /*6ec0*/  IMAD.X R5, R241, 0x1, R225, P0 ;  /* 0x00000001f1057824 */ /* 0x000fe200000e06e1 */
[----:B------:R-:W-:Y:S01]  /*6ed0*/  ISETP.GE.U32.AND P0, PT, R6, 0x7fffff2d, PT ;  /* 0x7fffff2d0600780c */ /* 0x000fe20003f06070 */
[----:B------:R-:W-:-:S04]  /*6ee0*/  VIADD R6, R251, 0xffffff6d ;  /* 0xffffff6dfb067836 */ /* 0x000fc80000000000 */
[----:B------:R1:W-:Y:S01]  /*6ef0*/  LDGSTS.E [R249+0x28], desc[UR28][R4.64], !P4 ;  /* 0x0002800004f97fae */ /* 0x0003e2000e1a101c */
[----:B------:R-:W-:Y:S01]  /*6f00*/  ISETP.GE.U32.AND P2, PT, R6, 0x7fffff2e, PT ;  /* 0x7fffff2e0600780c */ /* 0x000fe20003f46070 */
[----:B------:R-:W-:Y:S01]  /*6f10*/  VIADD R6, R251, 0xffffff6f ;  /* 0xffffff6ffb067836 */ /* 0x000fe20000000000 */
[----:B-1----:R-:W-:Y:S02]  /*6f20*/  SEL R4, RZ, 0x1, P0 ;  /* 0x00000001ff047807 */ /* 0x002fe40000000000 */
[----:B------:R-:W-:-:S05]  /*6f30*/  SEL R5, RZ, 0x1fffe, P2 ;  /* 0x0001fffeff057807 */ /* 0x000fca0001000000 */
[----:B------:R-:W-:Y:S02]  /*6f40*/  IMAD.IADD R4, R4, 0x1, R5 ;  /* 0x0000000104047824 */ /* 0x000fe400078e0205 */
[----:B------:R-:W-:Y:S01]  /*6f50*/  VIADD R5, R251, 0xffffff6e ;  /* 0xffffff6efb057836 */ /* 0x000fe20000000000 */
[----:B------:R-:W-:-:S04]  /*6f60*/  ISETP.GE.U32.AND P2, PT, R6, 0x7fffff30, PT ;  /* 0x7fffff300600780c */ /* 0x000fc80003f46070 */
[----:B------:R-:W-:Y:S02]  /*6f70*/  ISETP.GE.U32.AND P0, PT, R5, 0x7fffff2f, PT ;  /* 0x7fffff2f0500780c */ /* 0x000fe40003f06070 */
[----:B------:R-:W-:Y:S02]  /*6f80*/  LOP3.LUT R74, R4, 0x3, RZ, 0xc0, !PT ;  /* 0x00000003044a7812 */ /* 0x000fe400078ec0ff */
[----:B------:R-:W-:Y:S02]  /*6f90*/  SEL R4, RZ, 0x4, P0 ;  /* 0x00000004ff047807 */ /* 0x000fe40000000000 */
[----:B------:R-:W-:-:S04]  /*6fa0*/  SEL R5, RZ, 0x7fff8, P2 ;  /* 0x0007fff8ff057807 */ /* 0x000fc80001000000 */
[----:B------:R-:W-:Y:S01]  /*6fb0*/  IADD3 R74, PT, PT, R74, R5, R4 ;  /* 0x000000054a4a7210 */ /* 0x000fe20007ffe004 */
[C---:B------:R-:W-:Y:S02]  /*6fc0*/  VIADD R4, R251.reuse, 0xffffff74 ;  /* 0xffffff74fb047836 */ /* 0x040fe40000000000 */
[----:B------:R-:W-:-:S03]  /*6fd0*/  VIADD R6, R251, 0xffffff68 ;  /* 0xffffff68fb067836 */ /* 0x000fc60000000000 */
[----:B------:R-:W-:Y:S02]  /*6fe0*/  ISETP.GE.U32.AND P5, PT, R4, 0x7fffff35, PT ;  /* 0x7fffff350400780c */ /* 0x000fe40003fa6070 */
[----:B------:R-:W-:Y:S01]  /*6ff0*/  IADD3 R4, P0, PT, R242, R224, RZ ;  /* 0x000000e0f2047210 */ /* 0x000fe20007f1e0ff */
[----:B------:R-:W-:-:S04]  /*7000*/  VIADD R7, R251, 0xffffff69 ;  /* 0xffffff69fb077836 */ /* 0x000fc80000000000 */
[----:B------:R-:W-:Y:S01]  /*7010*/  IMAD.X R5, R243, 0x1, R225, P0 ;  /* 0x00000001f3057824 */ /* 0x000fe200000e06e1 */
[----:B------:R-:W-:Y:S01]  /*7020*/  ISETP.GE.U32.AND P0, PT, R6, 0x7fffff29, PT ;  /* 0x7fffff290600780c */ /* 0x000fe20003f06070 */
[----:B------:R-:W-:Y:S01]  /*7030*/  VIADD R6, R251, 0xffffff6a ;  /* 0xffffff6afb067836 */ /* 0x000fe20000000000 */
[----:B------:R-:W-:-:S03]  /*7040*/  ISETP.GE.U32.AND P4, PT, R7, 0x7fffff2a, PT ;  /* 0x7fffff2a0700780c */ /* 0x000fc60003f86070 */
[----:B------:R1:W-:Y:S01]  /*7050*/  LDGSTS.E [R249+0x2c], desc[UR28][R4.64], !P5 ;  /* 0x0002c00004f97fae */ /* 0x0003e2000e9a101c */
[----:B------:R-:W-:Y:S01]  /*7060*/  ISETP.GE.U32.AND P2, PT, R6, 0x7fffff2b, PT ;  /* 0x7fffff2b0600780c */ /* 0x000fe20003f46070 */
[C---:B------:R-:W-:Y:S01]  /*7070*/  VIADD R6, R251.reuse, 0xffffff6b ;  /* 0xffffff6bfb067836 */ /* 0x040fe20000000000 */
[----:B-1----:R-:W-:Y:S02]  /*7080*/  SEL R4, RZ, 0x1, P0 ;  /* 0x00000001ff047807 */ /* 0x002fe40000000000 */
[----:B------:R-:W-:Y:S02]  /*7090*/  SEL R5, RZ, 0x1fffe, P4 ;  /* 0x0001fffeff057807 */ /* 0x000fe40002000000 */
[----:B------:R-:W-:Y:S01]  /*70a0*/  ISETP.GE.U32.AND P4, PT, R6, 0x7fffff2c, PT ;  /* 0x7fffff2c0600780c */ /* 0x000fe20003f86070 */
[----:B------:R-:W-:Y:S02]  /*70b0*/  VIADD R6, R251, 0xffffff61 ;  /* 0xffffff61fb067836 */ /* 0x000fe40000000000 */
[----:B------:R-:W-:-:S02]  /*70c0*/  IMAD.IADD R4, R4, 0x1, R5 ;  /* 0x0000000104047824 */ /* 0x000fc400078e0205 */
[----:B------:R-:W-:Y:S01]  /*70d0*/  VIADD R5, R251, 0xffffff60 ;  /* 0xffffff60fb057836 */ /* 0x000fe20000000000 */
[----:B------:R-:W-:Y:S02]  /*70e0*/  ISETP.GE.U32.AND P5, PT, R6, 0x7fffff22, PT ;  /* 0x7fffff220600780c */ /* 0x000fe40003fa6070 */
[----:B------:R-:W-:Y:S02]  /*70f0*/  SEL R6, RZ, 0x4, P2 ;  /* 0x00000004ff067807 */ /* 0x000fe40001000000 */
[----:B------:R-:W-:Y:S02]  /*7100*/  ISETP.GE.U32.AND P0, PT, R5, 0x7fffff21, PT ;  /* 0x7fffff210500780c */ /* 0x000fe40003f06070 */
[----:B------:R-:W-:Y:S02]  /*7110*/  LOP3.LUT R4, R4, 0x3, RZ, 0xc0, !PT ;  /* 0x0000000304047812 */ /* 0x000fe400078ec0ff */
[----:B------:R-:W-:-:S04]  /*7120*/  SEL R5, RZ, 0x7fff8, P4 ;  /* 0x0007fff8ff057807 */ /* 0x000fc80002000000 */
[----:B------:R-:W-:Y:S02]  /*7130*/  IADD3 R6, PT, PT, R4, R5, R6 ;  /* 0x0000000504067210 */ /* 0x000fe40007ffe006 */
[----:B------:R-:W-:Y:S02]  /*7140*/  SEL R4, RZ, 0x1fffe, P5 ;  /* 0x0001fffeff047807 */ /* 0x000fe40002800000 */
[----:B------:R-:W-:Y:S01]  /*7150*/  SEL R5, RZ, 0x1, P0 ;  /* 0x00000001ff057807 */ /* 0x000fe20000000000 */
[----:B------:R-:W-:-:S04]  /*7160*/  VIADD R7, R251, 0xffffff63 ;  /* 0xffffff63fb077836 */ /* 0x000fc80000000000 */
        /* <DEDUP_REMOVED lines=10> */
[----:B------:R-:W-:Y:S01]  /*7210*/  ISETP.GE.U32.AND P5, PT, R4, 0x7fffff25, PT ;  /* 0x7fffff250400780c */ /* 0x000fe20003fa6070 */
[----:B------:R-:W-:Y:S01]  /*7220*/  VIADD R4, R251, 0xffffff66 ;  /* 0xffffff66fb047836 */ /* 0x000fe20000000000 */
[----:B------:R-:W-:Y:S01]  /*7230*/  ISETP.GE.U32.AND P6, PT, R7, 0x7fffff26, PT ;  /* 0x7fffff260700780c */ /* 0x000fe20003fc6070 */
[----:B------:R-:W-:-:S03]  /*7240*/  VIADD R7, R251, 0xffffff67 ;  /* 0xffffff67fb077836 */ /* 0x000fc60000000000 */
[----:B------:R-:W-:Y:S02]  /*7250*/  ISETP.GE.U32.AND P4, PT, R4, 0x7fffff27, PT ;  /* 0x7fffff270400780c */ /* 0x000fe40003f86070 */
[----:B------:R-:W-:Y:S02]  /*7260*/  ISETP.GE.U32.AND P2, PT, R7, 0x7fffff28, PT ;  /* 0x7fffff280700780c */ /* 0x000fe40003f46070 */
[----:B------:R-:W-:Y:S02]  /*7270*/  SEL R4, RZ, 0x1, P5 ;  /* 0x00000001ff047807 */ /* 0x000fe40002800000 */
[----:B------:R-:W-:-:S05]  /*7280*/  SEL R7, RZ, 0x1fffe, P6 ;  /* 0x0001fffeff077807 */ /* 0x000fca0003000000 */
[----:B------:R-:W-:Y:S02]  /*7290*/  IMAD.IADD R4, R4, 0x1, R7 ;  /* 0x0000000104047824 */ /* 0x000fe400078e0207 */
[----:B------:R-:W-:-:S03]  /*72a0*/  VIADD R7, R251, 0xffffff73 ;  /* 0xffffff73fb077836 */ /* 0x000fc60000000000 */
[----:B------:R-:W-:Y:S02]  /*72b0*/  LOP3.LUT R9, R4, 0x3, RZ, 0xc0, !PT ;  /* 0x0000000304097812 */ /* 0x000fe400078ec0ff */
[----:B------:R-:W-:Y:S02]  /*72c0*/  ISETP.GE.U32.AND P5, PT, R7, 0x7fffff34, PT ;  /* 0x7fffff340700780c */ /* 0x000fe40003fa6070 */
[----:B------:R-:W-:Y:S02]  /*72d0*/  SEL R4, RZ, 0x4, P4 ;  /* 0x00000004ff047807 */ /* 0x000fe40002000000 */
[----:B------:R-:W-:-:S04]  /*72e0*/  SEL R7, RZ, 0x7fff8, P2 ;  /* 0x0007fff8ff077807 */ /* 0x000fc80001000000 */
[----:B------:R-:W-:Y:S02]  /*72f0*/  IADD3 R9, PT, PT, R9, R7, R4 ;  /* 0x0000000709097210 */ /* 0x000fe40007ffe004 */
[----:B------:R-:W-:Y:S01]  /*7300*/  IADD3 R4, P2, PT, R244, R224, RZ ;  /* 0x000000e0f4047210 */ /* 0x000fe20007f5e0ff */
[----:B------:R-:W-:Y:S01]  /*7310*/  IMAD.SHL.U32 R6, R6, 0x100, RZ ;  /* 0x0000010006067824 */ /* 0x000fe200078e00ff */
[----:B------:R-:W-:Y:S01]  /*7320*/  LOP3.LUT R7, R5, 0xf, RZ, 0xc0, !PT ;  /* 0x0000000f05077812 */ /* 0x000fe200078ec0ff */
[----:B------:R-:W-:Y:S02]  /*7330*/  IMAD.SHL.U32 R223, R71, 0x4, RZ ;  /* 0x0000000447df7824 */ /* 0x000fe400078e00ff */
[----:B------:R-:W-:Y:S01]  /*7340*/  IMAD.X R5, R245, 0x1, R225, P2 ;  /* 0x00000001f5057824 */ /* 0x000fe200010e06e1 */
[----:B------:R-:W-:Y:S02]  /*7350*/  SHF.R.S32.HI R222, RZ, 0x1f, R71 ;  /* 0x0000001fffde7819 */ /* 0x000fe40000011447 */
[----:B------:R-:W-:-:S02]  /*7360*/  LOP3.LUT R6, R6, 0xf00, RZ, 0xe2, !PT ;  /* 0x00000f0006067812 */ /* 0x000fc400078ee2ff */
[----:B------:R1:W-:Y:S01]  /*7370*/  LDGSTS.E [R249+0x30], desc[UR28][R4.64], !P5 ;  /* 0x0003000004f97fae */ /* 0x0003e2000e9a101c */
[----:B------:R-:W-:Y:S02]  /*7380*/  SHF.L.U64.HI R75, R71, 0x2, R222 ;  /* 0x00000002474b7819 */ /* 0x000fe400000102de */
[----:B------:R-:W-:Y:S01]  /*7390*/  IMAD R74, R74, 0x1000, R6 ;  /* 0x000010004a4a7824 */ /* 0x000fe200078e0206 */
[-C--:B------:R-:W-:Y:S02]  /*73a0*/  IADD3 R6, P4, PT, R152, R223.reuse, RZ ;  /* 0x000000df98067210 */ /* 0x080fe40007f9e0ff */
[----:B-1----:R-:W-:Y:S01]  /*73b0*/  IADD3 R4, P2, PT, R150, R223, RZ ;  /* 0x000000df96047210 */ /* 0x002fe20007f5e0ff */
[----:B------:R-:W-:-:S04]  /*73c0*/  IMAD R9, R9, 0x10, R7 ;  /* 0x0000001009097824 */ /* 0x000fc800078e0207 */
[--C-:B------:R-:W-:Y:S01]  /*73d0*/  IMAD.X R5, R151, 0x1, R75.reuse, P2 ;  /* 0x0000000197057824 */ /* 0x100fe200010e064b */
[-C--:B------:R-:W-:Y:S01]  /*73e0*/  IADD3 R10, P2, PT, R154, R223.reuse, RZ ;  /* 0x000000df9a0a7210 */ /* 0x080fe20007f5e0ff */
[----:B------:R-:W-:Y:S01]  /*73f0*/  IMAD.X R7, R153, 0x1, R75, P4 ;  /* 0x0000000199077824 */ /* 0x000fe200020e064b */
[----:B------:R-:W-:-:S03]  /*7400*/  IADD3 R12, P4, PT, R156, R223, RZ ;  /* 0x000000df9c0c7210 */ /* 0x000fc60007f9e0ff */
[--C-:B------:R-:W-:Y:S01]  /*7410*/  IMAD.X R11, R155, 0x1, R75.reuse, P2 ;  /* 0x000000019b0b7824 */ /* 0x100fe200010e064b */
[-C--:B----4-:R-:W-:Y:S01]  /*7420*/  IADD3 R14, P2, PT, R20, R224.reuse, RZ ;  /* 0x000000e0140e7210 */ /* 0x090fe20007f5e0ff */
[----:B------:R-:W-:Y:S01]  /*7430*/  IMAD.X R13, R157, 0x1, R75, P4 ;  /* 0x000000019d0d7824 */ /* 0x000fe200020e064b */
[----:B-----5:R-:W-:-:S03]  /*7440*/  IADD3 R16, P4, PT, R18, R224, RZ ;  /* 0x000000e012107210 */ /* 0x020fc60007f9e0ff */
[--C-:B------:R-:W-:Y:S01]  /*7450*/  IMAD.X R15, R21, 0x1, R225.reuse, P2 ;  /* 0x00000001150f7824 */ /* 0x100fe200010e06e1 */
[-C--:B--2---:R-:W-:Y:S01]  /*7460*/  IADD3 R18, P2, PT, R24, R224.reuse, RZ ;  /* 0x000000e018127210 */ /* 0x084fe20007f5e0ff */
[----:B------:R-:W-:Y:S01]  /*7470*/  IMAD.X R17, R19, 0x1, R225, P4 ;  /* 0x0000000113117824 */ /* 0x000fe200020e06e1 */
[----:B------:R-:W-:-:S03]  /*7480*/  IADD3 R20, P4, PT, R22, R224, RZ ;  /* 0x000000e016147210 */ /* 0x000fc60007f9e0ff */
[--C-:B------:R-:W-:Y:S01]  /*7490*/  IMAD.X R19, R25, 0x1, R225.reuse, P2 ;  /* 0x0000000119137824 */ /* 0x100fe200010e06e1 */
[-C--:B------:R-:W-:Y:S01]  /*74a0*/  IADD3 R22, P2, PT, R28, R224.reuse, RZ ;  /* 0x000000e01c167210 */ /* 0x080fe20007f5e0ff */
        /* <DEDUP_REMOVED lines=84> */
[--C-:B------:R-:W-:Y:S01]  /*79f0*/  IMAD.X R111, R147, 0x1, R225.reuse, P4 ;  /* 0x00000001936f7824 */ /* 0x100fe200020e06e1 */
[-C--:B------:R-:W-:Y:S01]  /*7a00*/  IADD3 R114, P4, PT, R212, R224.reuse, RZ ;  /* 0x000000e0d4727210 */ /* 0x080fe20007f9e0ff */
[----:B------:R-:W-:Y:S02]  /*7a10*/  VIADD R118, R251, 0xffffff72 ;  /* 0xffffff72fb767836 */ /* 0x000fe40000000000 */
[--C-:B------:R-:W-:Y:S01]  /*7a20*/  IMAD.X R113, R149, 0x1, R225.reuse, P2 ;  /* 0x0000000195717824 */ /* 0x100fe200010e06e1 */
[----:B------:R-:W-:Y:S02]  /*7a30*/  IADD3 R116, P2, PT, R214, R224, RZ ;  /* 0x000000e0d6747210 */ /* 0x000fe40007f5e0ff */
[----:B------:R-:W-:Y:S01]  /*7a40*/  LOP3.LUT R9, R9, 0xff, RZ, 0xc0, !PT ;  /* 0x000000ff09097812 */ /* 0x000fe200078ec0ff */
[----:B------:R-:W-:-:S02]  /*7a50*/  IMAD.X R115, R213, 0x1, R225, P4 ;  /* 0x00000001d5737824 */ /* 0x000fc400020e06e1 */
[----:B------:R-:W-:Y:S01]  /*7a60*/  IMAD.X R117, R215, 0x1, R225, P2 ;  /* 0x00000001d7757824 */ /* 0x000fe200010e06e1 */
[----:B------:R-:W-:Y:S02]  /*7a70*/  ISETP.GE.U32.AND P2, PT, R118, 0x7fffff33, PT ;  /* 0x7fffff337600780c */ /* 0x000fe40003f46070 */
[-C--:B------:R-:W-:Y:S01]  /*7a80*/  IADD3 R118, P4, PT, R216, R224.reuse, RZ ;  /* 0x000000e0d8767210 */ /* 0x080fe20007f9e0ff */
[----:B------:R-:W-:Y:S02]  /*7a90*/  IMAD.IADD R9, R74, 0x1, R9 ;  /* 0x000000014a097824 */ /* 0x000fe400078e0209 */
[----:B------:R-:W-:Y:S02]  /*7aa0*/  VIADD R74, R251, 0xffffff71 ;  /* 0xffffff71fb4a7836 */ /* 0x000fe40000000000 */
[--C-:B------:R-:W-:Y:S01]  /*7ab0*/  IMAD.X R119, R217, 0x1, R225.reuse, P4 ;  /* 0x00000001d9777824 */ /* 0x100fe200020e06e1 */
[----:B------:R-:W-:Y:S01]  /*7ac0*/  IADD3 R120, P4, PT, R218, R224, RZ ;  /* 0x000000e0da787210 */ /* 0x000fe20007f9e0ff */
[C---:B------:R-:W-:Y:S01]  /*7ad0*/  VIADD R122, R251.reuse, 0xffffff70 ;  /* 0xffffff70fb7a7836 */ /* 0x040fe20000000000 */
[----:B------:R-:W-:Y:S01]  /*7ae0*/  ISETP.GE.U32.AND P6, PT, R74, 0x7fffff32, PT ;  /* 0x7fffff324a00780c */ /* 0x000fe20003fc6070 */
[----:B------:R-:W-:Y:S01]  /*7af0*/  VIADD R124, R251, 0xffffff5e ;  /* 0xffffff5efb7c7836 */ /* 0x000fe20000000000 */
[----:B------:R-:W-:Y:S01]  /*7b00*/  LOP3.LUT R9, R9, 0xffff, RZ, 0xc0, !PT ;  /* 0x0000ffff09097812 */ /* 0x000fe200078ec0ff */
[----:B------:R-:W-:Y:S01]  /*7b10*/  IMAD.X R121, R219, 0x1, R225, P4 ;  /* 0x00000001db797824 */ /* 0x000fe200020e06e1 */
[----:B------:R-:W-:Y:S01]  /*7b20*/  ISETP.GE.U32.AND P4, PT, R122, 0x7fffff31, PT ;  /* 0x7fffff317a00780c */ /* 0x000fe20003f86070 */
[----:B------:R1:W-:Y:S01]  /*7b30*/  LDGSTS.E [R249+0x34], desc[UR28][R14.64], !P2 ;  /* 0x000340000ef97fae */ /* 0x0003e2000d1a101c */
[----:B------:R-:W-:Y:S01]  /*7b40*/  SHF.R.U32.HI R74, RZ, 0xf, R9 ;  /* 0x0000000fff4a7819 */ /* 0x000fe20000011609 */
[----:B------:R-:W-:Y:S01]  /*7b50*/  VIADD R123, R251, 0xffffff5d ;  /* 0xffffff5dfb7b7836 */ /* 0x000fe20000000000 */
[----:B------:R-:W2:Y:S02]  /*7b60*/  LDC R224, c[0x0][0x3a0] ;  /* 0x0000e800ffe07b82 */ /* 0x000ea40000000800 */
[----:B------:R-:W-:-:S03]  /*7b70*/  LOP3.LUT P5, RZ, R74, 0x1, RZ, 0xc0, !PT ;  /* 0x000000014aff7812 */ /* 0x000fc600078ac0ff */
[----:B------:R3:W-:Y:S01]  /*7b80*/  LDGSTS.E [R249+0x38], desc[UR28][R16.64], !P6 ;  /* 0x0003800010f97fae */ /* 0x0007e2000f1a101c */
[----:B-1----:R-:W-:-:S03]  /*7b90*/  SHF.R.U32.HI R15, RZ, 0xe, R9 ;  /* 0x0000000eff0f7819 */ /* 0x002fc60000011609 */
[----:B------:R1:W-:Y:S01]  /*7ba0*/  LDGSTS.E [R249+0x3c], desc[UR28][R18.64], !P4 ;  /* 0x0003c00012f97fae */ /* 0x0003e2000e1a101c */
[----:B------:R-:W-:-:S05]  /*7bb0*/  LOP3.LUT P2, RZ, R15, 0x1, RZ, 0xc0, !PT ;  /* 0x000000010fff7812 */ /* 0x000fca000784c0ff */
[----:B------:R4:W-:Y:S01]  /*7bc0*/  LDGSTS.E [R249+0x40], desc[UR28][R20.64], P5 ;  /* 0x0004000014f97fae */ /* 0x0009e2000a9a101c */
[--C-:B---3--:R-:W-:Y:S02]  /*7bd0*/  SHF.R.U32.HI R16, RZ, 0xd, R9.reuse ;  /* 0x0000000dff107819 */ /* 0x108fe40000011609 */
[--C-:B------:R-:W-:Y:S02]  /*7be0*/  SHF.R.U32.HI R17, RZ, 0xb, R9.reuse ;  /* 0x0000000bff117819 */ /* 0x100fe40000011609 */
[----:B------:R-:W-:Y:S02]  /*7bf0*/  LOP3.LUT P4, RZ, R16, 0x1, RZ, 0xc0, !PT ;  /* 0x0000000110ff7812 */ /* 0x000fe4000788c0ff */
[----:B------:R-:W-:Y:S01]  /*7c00*/  SHF.R.U32.HI R16, RZ, 0xc, R9 ;  /* 0x0000000cff107819 */ /* 0x000fe20000011609 */
[----:B------:R3:W-:Y:S03]  /*7c10*/  LDGSTS.E [R249+0x44], desc[UR28][R22.64], P2 ;  /* 0x0004400016f97fae */ /* 0x0007e600091a101c */
[----:B------:R-:W-:-:S02]  /*7c20*/  LOP3.LUT P5, RZ, R16, 0x1, RZ, 0xc0, !PT ;  /* 0x0000000110ff7812 */ /* 0x000fc400078ac0ff */
[----:B------:R-:W-:Y:S02]  /*7c30*/  LOP3.LUT P2, RZ, R17, 0x1, RZ, 0xc0, !PT ;  /* 0x0000000111ff7812 */ /* 0x000fe4000784c0ff */
[--C-:B-1----:R-:W-:Y:S02]  /*7c40*/  SHF.R.U32.HI R18, RZ, 0xa, R9.reuse ;  /* 0x0000000aff127819 */ /* 0x102fe40000011609 */
[----:B------:R-:W-:Y:S01]  /*7c50*/  SHF.R.U32.HI R19, RZ, 0x9, R9 ;  /* 0x00000009ff137819 */ /* 0x000fe20000011609 */
[----:B------:R1:W-:Y:S01]  /*7c60*/  LDGSTS.E [R249+0x48], desc[UR28][R24.64], P4 ;  /* 0x0004800018f97fae */ /* 0x0003e2000a1a101c */
[----:B------:R-:W-:-:S05]  /*7c70*/  LOP3.LUT P4, RZ, R18, 0x1, RZ, 0xc0, !PT ;  /* 0x0000000112ff7812 */ /* 0x000fca000788c0ff */
[----:B------:R5:W-:Y:S01]  /*7c80*/  LDGSTS.E [R249+0x4c], desc[UR28][R26.64], P5 ;  /* 0x0004c0001af97fae */ /* 0x000be2000a9a101c */
[----:B----4-:R-:W-:-:S03]  /*7c90*/  IADD3 R20, P5, PT, R164, R223, RZ ;  /* 0x000000dfa4147210 */ /* 0x010fc60007fbe0ff */
[----:B------:R4:W-:Y:S01]  /*7ca0*/  LDGSTS.E [R249+0x50], desc[UR28][R28.64], P2 ;  /* 0x000500001cf97fae */ /* 0x0009e200091a101c */
[----:B------:R-:W-:Y:S02]  /*7cb0*/  LOP3.LUT P2, RZ, R19, 0x1, RZ, 0xc0, !PT ;  /* 0x0000000113ff7812 */ /* 0x000fe4000784c0ff */
[----:B---3--:R-:W-:Y:S01]  /*7cc0*/  SHF.R.U32.HI R23, RZ, 0x8, R9 ;  /* 0x00000008ff177819 */ /* 0x008fe20000011609 */
[----:B------:R-:W-:Y:S01]  /*7cd0*/  IMAD.X R21, R165, 0x1, R75, P5 ;  /* 0x00000001a5157824 */ /* 0x000fe200028e064b */
[----:B------:R3:W-:Y:S02]  /*7ce0*/  LDGSTS.E [R249+0x54], desc[UR28][R30.64], P4 ;  /* 0x000540001ef97fae */ /* 0x0007e4000a1a101c */
[----:B------:R-:W-:Y:S01]  /*7cf0*/  LOP3.LUT P5, RZ, R23, 0x1, RZ, 0xc0, !PT ;  /* 0x0000000117ff7812 */ /* 0x000fe200078ac0ff */
[C---:B-1----:R-:W-:Y:S02]  /*7d00*/  VIADD R24, R251.reuse, 0xffffff4d ;  /* 0xffffff4dfb187836 */ /* 0x042fe40000000000 */
[----:B------:R-:W-:-:S04]  /*7d10*/  VIADD R25, R251, 0xffffff4c ;  /* 0xffffff4cfb197836 */ /* 0x000fc80000000000 */
[----:B------:R1:W-:Y:S01]  /*7d20*/  LDGSTS.E [R249+0x58], desc[UR28][R32.64], P2 ;  /* 0x0005800020f97fae */ /* 0x0003e200091a101c */
[----:B------:R-:W-:Y:S01]  /*7d30*/  ISETP.GE.U32.AND P2, PT, R24, 0x7fffff0e, PT ;  /* 0x7fffff0e1800780c */ /* 0x000fe20003f46070 */
[----:B------:R-:W-:Y:S01]  /*7d40*/  VIADD R24, R251, 0xffffff4e ;  /* 0xffffff4efb187836 */ /* 0x000fe20000000000 */
[----:B------:R-:W-:Y:S01]  /*7d50*/  ISETP.GE.U32.AND P4, PT, R25, 0x7fffff0d, PT ;  /* 0x7fffff0d1900780c */ /* 0x000fe20003f86070 */
[C---:B------:R-:W-:Y:S02]  /*7d60*/  VIADD R25, R251.reuse, 0xffffff4f ;  /* 0xffffff4ffb197836 */ /* 0x040fe40000000000 */
[----:B------:R1:W-:Y:S01]  /*7d70*/  LDGSTS.E [R249+0x5c], desc[UR28][R34.64], P5 ;  /* 0x0005c00022f97fae */ /* 0x0003e2000a9a101c */
[C---:B-----5:R-:W-:Y:S01]  /*7d80*/  VIADD R26, R251.reuse, 0xffffff48 ;  /* 0xffffff48fb1a7836 */ /* 0x060fe20000000000 */
[----:B------:R-:W-:Y:S01]  /*7d90*/  ISETP.GE.U32.AND P5, PT, R24, 0x7fffff0f, PT ;  /* 0x7fffff0f1800780c */ /* 0x000fe20003fa6070 */
[C---:B------:R-:W-:Y:S01]  /*7da0*/  VIADD R27, R251.reuse, 0xffffff49 ;  /* 0xffffff49fb1b7836 */ /* 0x040fe20000000000 */
[----:B------:R-:W-:Y:S01]  /*7db0*/  SEL R24, RZ, 0x1, P4 ;  /* 0x00000001ff187807 */ /* 0x000fe20002000000 */
[----:B----4-:R-:W-:Y:S01]  /*7dc0*/  VIADD R28, R251, 0xffffff4a ;  /* 0xffffff4afb1c7836 */ /* 0x010fe20000000000 */
[----:B------:R-:W-:-:S02]  /*7dd0*/  ISETP.GE.U32.AND P4, PT, R25, 0x7fffff10, PT ;  /* 0x7fffff101900780c */ /* 0x000fc40003f86070 */
[----:B------:R-:W-:Y:S01]  /*7de0*/  SEL R25, RZ, 0x1fffe, P2 ;  /* 0x0001fffeff197807 */ /* 0x000fe20001000000 */
[C---:B------:R-:W-:Y:S01]  /*7df0*/  VIADD R29, R251.reuse, 0xffffff4b ;  /* 0xffffff4bfb1d7836 */ /* 0x040fe20000000000 */
[----:B------:R-:W-:Y:S02]  /*7e00*/  ISETP.GE.U32.AND P2, PT, R26, 0x7fffff09, PT ;  /* 0x7fffff091a00780c */ /* 0x000fe40003f46070 */
[----:B------:R-:W-:Y:S02]  /*7e10*/  IADD3 R14, P6, PT, R158, R223, RZ ;  /* 0x000000df9e0e7210 */ /* 0x000fe40007fde0ff */
[----:B------:R-:W-:Y:S01]  /*7e20*/  SEL R26, RZ, 0x4, P5 ;  /* 0x00000004ff1a7807 */ /* 0x000fe20002800000 */
[----:B---3--:R-:W-:Y:S01]  /*7e30*/  VIADD R30, R251, 0xffffff44 ;  /* 0xffffff44fb1e7836 */ /* 0x008fe20000000000 */
[----:B------:R-:W-:Y:S02]  /*7e40*/  ISETP.GE.U32.AND P5, PT, R27, 0x7fffff0a, PT ;  /* 0x7fffff0a1b00780c */ /* 0x000fe40003fa6070 */
[----:B------:R-:W-:Y:S01]  /*7e50*/  SEL R27, RZ, 0x7fff8, P4 ;  /* 0x0007fff8ff1b7807 */ /* 0x000fe20002000000 */
[----:B------:R-:W-:Y:S01]  /*7e60*/  VIADD R31, R251, 0xffffff45 ;  /* 0xffffff45fb1f7836 */ /* 0x000fe20000000000 */
[----:B------:R-:W-:Y:S01]  /*7e70*/  ISETP.GE.U32.AND P4, PT, R28, 0x7fffff0b, PT ;  /* 0x7fffff0b1c00780c */ /* 0x000fe20003f86070 */
[----:B------:R-:W-:Y:S01]  /*7e80*/  IMAD.X R15, R159, 0x1, R75, P6 ;  /* 0x000000019f0f7824 */ /* 0x000fe200030e064b */
[----:B------:R-:W-:Y:S01]  /*7e90*/  SEL R28, RZ, 0x1, P2 ;  /* 0x00000001ff1c7807 */ /* 0x000fe20001000000 */
[----:B-1----:R-:W-:Y:S01]  /*7ea0*/  VIADD R32, R251, 0xffffff46 ;  /* 0xffffff46fb207836 */ /* 0x002fe20000000000 */
[----:B------:R-:W-:-:S02]  /*7eb0*/  ISETP.GE.U32.AND P2, PT, R29, 0x7fffff0c, PT ;  /* 0x7fffff0c1d00780c */ /* 0x000fc40003f46070 */
[----:B------:R-:W-:Y:S02]  /*7ec0*/  IADD3 R16, P6, PT, R160, R223, RZ ;  /* 0x000000dfa0107210 */ /* 0x000fe40007fde0ff */
[----:B------:R-:W-:Y:S01]  /*7ed0*/  SEL R29, RZ, 0x1fffe, P5 ;  /* 0x0001fffeff1d7807 */ /* 0x000fe20002800000 */
[C---:B------:R-:W-:Y:S01]  /*7ee0*/  VIADD R33, R251.reuse, 0xffffff47 ;  /* 0xffffff47fb217836 */ /* 0x040fe20000000000 */
[----:B------:R-:W-:Y:S02]  /*7ef0*/  ISETP.GE.U32.AND P5, PT, R30, 0x7fffff05, PT ;  /* 0x7fffff051e00780c */ /* 0x000fe40003fa6070 */
[----:B------:R-:W-:Y:S01]  /*7f00*/  SEL R30, RZ, 0x4, P4 ;  /* 0x00000004ff1e7807 */ /* 0x000fe20002000000 */
[----:B------:R-:W-:Y:S01]  /*7f10*/  VIADD R34, R251, 0xffffff41 ;  /* 0xffffff41fb227836 */ /* 0x000fe20000000000 */
[----:B------:R-:W-:Y:S01]  /*7f20*/  ISETP.GE.U32.AND P4, PT, R31, 0x7fffff06, PT ;  /* 0x7fffff061f00780c */ /* 0x000fe20003f86070 */
[----:B------:R-:W-:Y:S01]  /*7f30*/  IMAD.X R17, R161, 0x1, R75, P6 ;  /* 0x00000001a1117824 */ /* 0x000fe200030e064b */
[----:B------:R-:W-:Y:S01]  /*7f40*/  SEL R31, RZ, 0x7fff8, P2 ;  /* 0x0007fff8ff1f7807 */ /* 0x000fe20001000000 */
[----:B------:R-:W-:Y:S01]  /*7f50*/  VIADD R35, R251, 0xffffff42 ;  /* 0xffffff42fb237836 */ /* 0x000fe20000000000 */
[----:B------:R-:W-:-:S02]  /*7f60*/  ISETP.GE.U32.AND P2, PT, R32, 0x7fffff07, PT ;  /* 0x7fffff072000780c */ /* 0x000fc40003f46070 */
[----:B------:R-:W-:Y:S02]  /*7f70*/  IADD3 R18, P6, PT, R162, R223, RZ ;  /* 0x000000dfa2127210 */ /* 0x000fe40007fde0ff */
[----:B------:R-:W-:Y:S01]  /*7f80*/  SEL R32, RZ, 0x1, P5 ;  /* 0x00000001ff207807 */ /* 0x000fe20002800000 */
[----:B------:R-:W-:Y:S01]  /*7f90*/  VIADD R74, R251, 0xffffff43 ;  /* 0xffffff43fb4a7836 */ /* 0x000fe20000000000 */
[----:B------:R-:W-:Y:S02]  /*7fa0*/  ISETP.GE.U32.AND P5, PT, R33, 0x7fffff08, PT ;  /* 0x7fffff082100780c */ /* 0x000fe40003fa6070 */
[----:B------:R-:W-:Y:S01]  /*7fb0*/  SEL R33, RZ, 0x1fffe, P4 ;  /* 0x0001fffeff217807 */ /* 0x000fe20002000000 */
[----:B------:R-:W-:Y:S01]  /*7fc0*/  VIADD R122, R251, 0xffffff5c ;  /* 0xffffff5cfb7a7836 */ /* 0x000fe20000000000 */
[----:B------:R-:W-:Y:S01]  /*7fd0*/  ISETP.GE.U32.AND P4, PT, R34, 0x7fffff02, PT ;  /* 0x7fffff022200780c */ /* 0x000fe20003f86070 */
[----:B------:R-:W-:Y:S01]  /*7fe0*/  IMAD.X R19, R163, 0x1, R75, P6 ;  /* 0x00000001a3137824 */ /* 0x000fe200030e064b */
[----:B------:R-:W-:-:S02]  /*7ff0*/  SEL R34, RZ, 0x4, P2 ;  /* 0x00000004ff227807 */ /* 0x000fc40001000000 */
[----:B------:R-:W-:Y:S02]  /*8000*/  ISETP.GE.U32.AND P2, PT, R35, 0x7fffff03, PT ;  /* 0x7fffff032300780c */ /* 0x000fe40003f46070 */
[----:B------:R-:W-:Y:S02]  /*8010*/  IADD3 R22, P6, PT, R166, R223, RZ ;  /* 0x000000dfa6167210 */ /* 0x000fe40007fde0ff */
[----:B------:R-:W-:Y:S02]  /*8020*/  SEL R35, RZ, 0x7fff8, P5 ;  /* 0x0007fff8ff237807 */ /* 0x000fe40002800000 */
[----:B------:R-:W-:Y:S01]  /*8030*/  ISETP.GE.U32.AND P5, PT, R74, 0x7fffff04, PT ;  /* 0x7fffff044a00780c */ /* 0x000fe20003fa6070 */
[C---:B------:R-:W-:Y:S01]  /*8040*/  VIADD R125, R251.reuse, 0xffffff5f ;  /* 0xffffff5ffb7d7836 */ /* 0x040fe20000000000 */
[----:B------:R-:W-:Y:S01]  /*8050*/  SEL R74, RZ, 0x1fffe, P4 ;  /* 0x0001fffeff4a7807 */ /* 0x000fe20002000000 */
[----:B------:R-:W-:Y:S01]  /*8060*/  VIADD R126, R251, 0xffffff58 ;  /* 0xffffff58fb7e7836 */ /* 0x000fe20000000000 */
[----:B------:R-:W-:Y:S01]  /*8070*/  ISETP.GE.U32.AND P4, PT, R122, 0x7fffff1d, PT ;  /* 0x7fffff1d7a00780c */ /* 0x000fe20003f86070 */
[----:B------:R-:W-:Y:S01]  /*8080*/  IMAD.X R23, R167, 0x1, R75, P6 ;  /* 0x00000001a7177824 */ /* 0x000fe200030e064b */
[----:B------:R-:W-:Y:S01]  /*8090*/  SEL R122, RZ, 0x4, P2 ;  /* 0x00000004ff7a7807 */ /* 0x000fe20001000000 */
[C---:B------:R-:W-:Y:S01]  /*80a0*/  VIADD R128, R251.reuse, 0xffffff5a ;  /* 0xffffff5afb807836 */ /* 0x040fe20000000000 */
[----:B------:R-:W-:Y:S01]  /*80b0*/  ISETP.GE.U32.AND P2, PT, R124, 0x7fffff1f, PT ;  /* 0x7fffff1f7c00780c */ /* 0x000fe20003f46070 */
[----:B------:R-:W-:Y:S01]  /*80c0*/  VIADD R127, R251, 0xffffff59 ;  /* 0xffffff59fb7f7836 */ /* 0x000fe20000000000 */
[----:B------:R-:W-:Y:S01]  /*80d0*/  ISETP.GE.U32.AND P6, PT, R123, 0x7fffff1e, PT ;  /* 0x7fffff1e7b00780c */ /* 0x000fe20003fc6070 */
[C---:B------:R-:W-:Y:S01]  /*80e0*/  VIADD R129, R251.reuse, 0xffffff5b ;  /* 0xffffff5bfb817836 */ /* 0x040fe20000000000 */
[----:B------:R-:W-:Y:S01]  /*80f0*/  SEL R123, RZ, 0x7fff8, P5 ;  /* 0x0007fff8ff7b7807 */ /* 0x000fe20002800000 */
[----:B------:R-:W-:Y:S01]  /*8100*/  VIADD R130, R251, 0xffffff54 ;  /* 0xffffff54fb827836 */ /* 0x000fe20000000000 */
[----:B------:R-:W-:-:S02]  /*8110*/  SEL R124, RZ, 0x1, P4 ;  /* 0x00000001ff7c7807 */ /* 0x000fc40002000000 */
[----:B------:R-:W-:Y:S02]  /*8120*/  ISETP.GE.U32.AND P5, PT, R125, 0x7fffff20, PT ;  /* 0x7fffff207d00780c */ /* 0x000fe40003fa6070 */
[----:B------:R-:W-:Y:S01]  /*8130*/  ISETP.GE.U32.AND P4, PT, R126, 0x7fffff19, PT ;  /* 0x7fffff197e00780c */ /* 0x000fe20003f86070 */
[C---:B------:R-:W-:Y:S01]  /*8140*/  VIADD R132, R251.reuse, 0xffffff56 ;  /* 0xffffff56fb847836 */ /* 0x040fe20000000000 */
[----:B------:R-:W-:Y:S01]  /*8150*/  SEL R126, RZ, 0x4, P2 ;  /* 0x00000004ff7e7807 */ /* 0x000fe20001000000 */
[----:B------:R-:W-:Y:S01]  /*8160*/  VIADD R131, R251, 0xffffff55 ;  /* 0xffffff55fb837836 */ /* 0x000fe20000000000 */
[----:B------:R-:W-:Y:S02]  /*8170*/  SEL R125, RZ, 0x1fffe, P6 ;  /* 0x0001fffeff7d7807 */ /* 0x000fe40003000000 */
[----:B------:R-:W-:Y:S02]  /*8180*/  ISETP.GE.U32.AND P2, PT, R128, 0x7fffff1b, PT ;  /* 0x7fffff1b8000780c */ /* 0x000fe40003f46070 */
[----:B------:R-:W-:Y:S01]  /*8190*/  ISETP.GE.U32.AND P6, PT, R127, 0x7fffff1a, PT ;  /* 0x7fffff1a7f00780c */ /* 0x000fe20003fc6070 */
[C---:B------:R-:W-:Y:S01]  /*81a0*/  VIADD R133, R251.reuse, 0xffffff57 ;  /* 0xffffff57fb857836 */ /* 0x040fe20000000000 */
[----:B------:R-:W-:Y:S01]  /*81b0*/  SEL R127, RZ, 0x7fff8, P5 ;  /* 0x0007fff8ff7f7807 */ /* 0x000fe20002800000 */
[----:B------:R-:W-:Y:S01]  /*81c0*/  VIADD R134, R251, 0xffffff50 ;  /* 0xffffff50fb867836 */ /* 0x000fe20000000000 */
[----:B------:R-:W-:-:S02]  /*81d0*/  SEL R128, RZ, 0x1, P4 ;  /* 0x00000001ff807807 */ /* 0x000fc40002000000 */
[----:B------:R-:W-:Y:S02]  /*81e0*/  ISETP.GE.U32.AND P5, PT, R129, 0x7fffff1c, PT ;  /* 0x7fffff1c8100780c */ /* 0x000fe40003fa6070 */
[----:B------:R-:W-:Y:S01]  /*81f0*/  ISETP.GE.U32.AND P4, PT, R130, 0x7fffff15, PT ;  /* 0x7fffff158200780c */ /* 0x000fe20003f86070 */
[----:B------:R-:W-:Y:S01]  /*8200*/  VIADD R135, R251, 0xffffff51 ;  /* 0xffffff51fb877836 */ /* 0x000fe20000000000 */
[----:B------:R-:W-:Y:S01]  /*8210*/  SEL R130, RZ, 0x4, P2 ;  /* 0x00000004ff827807 */ /* 0x000fe20001000000 */
[----:B------:R-:W-:Y:S01]  /*8220*/  IMAD.IADD R24, R24, 0x1, R25 ;  /* 0x0000000118187824 */ /* 0x000fe200078e0219 */
[----:B------:R-:W-:Y:S02]  /*8230*/  SEL R129, RZ, 0x1fffe, P6 ;  /* 0x0001fffeff817807 */ /* 0x000fe40003000000 */
[----:B------:R-:W-:Y:S02]  /*8240*/  ISETP.GE.U32.AND P2, PT, R132, 0x7fffff17, PT ;  /* 0x7fffff178400780c */ /* 0x000fe40003f46070 */
[----:B------:R-:W-:Y:S01]  /*8250*/  ISETP.GE.U32.AND P6, PT, R131, 0x7fffff16, PT ;  /* 0x7fffff168300780c */ /* 0x000fe20003fc6070 */
[----:B------:R-:W-:Y:S01]  /*8260*/  VIADD R136, R251, 0xffffff52 ;  /* 0xffffff52fb887836 */ /* 0x000fe20000000000 */
[----:B------:R-:W-:-:S02]  /*8270*/  SEL R131, RZ, 0x7fff8, P5 ;  /* 0x0007fff8ff837807 */ /* 0x000fc40002800000 */
[----:B------:R-:W-:Y:S02]  /*8280*/  SEL R132, RZ, 0x1, P4 ;  /* 0x00000001ff847807 */ /* 0x000fe40002000000 */
[----:B------:R-:W-:Y:S02]  /*8290*/  ISETP.GE.U32.AND P5, PT, R133, 0x7fffff18, PT ;  /* 0x7fffff188500780c */ /* 0x000fe40003fa6070 */
[----:B------:R-:W-:Y:S01]  /*82a0*/  ISETP.GE.U32.AND P4, PT, R134, 0x7fffff11, PT ;  /* 0x7fffff118600780c */ /* 0x000fe20003f86070 */
[----:B------:R-:W-:Y:S01]  /*82b0*/  VIADD R138, R251, 0xffffff40 ;  /* 0xffffff40fb8a7836 */ /* 0x000fe20000000000 */
[----:B------:R-:W-:Y:S01]  /*82c0*/  SEL R134, RZ, 0x4, P2 ;  /* 0x00000004ff867807 */ /* 0x000fe20001000000 */
[----:B------:R-:W-:Y:S01]  /*82d0*/  IMAD.IADD R28, R28, 0x1, R29 ;  /* 0x000000011c1c7824 */ /* 0x000fe200078e021d */
[----:B------:R-:W-:Y:S02]  /*82e0*/  ISETP.GE.U32.AND P2, PT, R135, 0x7fffff12, PT ;  /* 0x7fffff128700780c */ /* 0x000fe40003f46070 */
[----:B------:R-:W-:-:S02]  /*82f0*/  LOP3.LUT R24, R24, 0x3, RZ, 0xc0, !PT ;  /* 0x0000000318187812 */ /* 0x000fc400078ec0ff */
[----:B------:R-:W-:Y:S01]  /*8300*/  SEL R135, RZ, 0x7fff8, P5 ;  /* 0x0007fff8ff877807 */ /* 0x000fe20002800000 */
[----:B------:R-:W-:Y:S01]  /*8310*/  VIADD R137, R251, 0xffffff53 ;  /* 0xffffff53fb897836 */ /* 0x000fe20000000000 */
[----:B------:R-:W-:Y:S02]  /*8320*/  ISETP.GE.U32.AND P5, PT, R136, 0x7fffff13, PT ;  /* 0x7fffff138800780c */ /* 0x000fe40003fa6070 */
[----:B------:R-:W-:Y:S02]  /*8330*/  SEL R136, RZ, 0x1, P4 ;  /* 0x00000001ff887807 */ /* 0x000fe40002000000 */
[----:B------:R-:W-:Y:S02]  /*8340*/  SEL R25, RZ, 0x1fffe, P2 ;  /* 0x0001fffeff197807 */ /* 0x000fe40001000000 */
[----:B------:R-:W-:Y:S02]  /*8350*/  IADD3 R24, PT, PT, R24, R27, R26 ;  /* 0x0000001b18187210 */ /* 0x000fe40007ffe01a */
[----:B------:R-:W-:-:S02]  /*8360*/  ISETP.GE.U32.AND P2, PT, R138, 0x7fffff01, PT ;  /* 0x7fffff018a00780c */ /* 0x000fc40003f46070 */
[----:B------:R-:W-:Y:S02]  /*8370*/  LOP3.LUT R28, R28, 0x3, RZ, 0xc0, !PT ;  /* 0x000000031c1c7812 */ /* 0x000fe400078ec0ff */
[----:B------:R-:W-:Y:S01]  /*8380*/  SHF.R.U32.HI R26, RZ, 0x7, R9 ;  /* 0x00000007ff1a7819 */ /* 0x000fe20000011609 */
[----:B------:R-:W-:Y:S01]  /*8390*/  IMAD.IADD R25, R136, 0x1, R25 ;  /* 0x0000000188197824 */ /* 0x000fe200078e0219 */
[----:B------:R-:W-:Y:S02]  /*83a0*/  SEL R27, RZ, 0x4, P5 ;  /* 0x00000004ff1b7807 */ /* 0x000fe40002800000 */
[----:B------:R-:W-:Y:S02]  /*83b0*/  ISETP.GE.U32.AND P4, PT, R137, 0x7fffff14, PT ;  /* 0x7fffff148900780c */ /* 0x000fe40003f86070 */
[----:B------:R-:W-:Y:S02]  /*83c0*/  SEL R29, RZ, 0x1, P2 ;  /* 0x00000001ff1d7807 */ /* 0x000fe40001000000 */
[----:B------:R-:W-:-:S02]  /*83d0*/  IADD3 R28, PT, PT, R28, R31, R30 ;  /* 0x0000001f1c1c7210 */ /* 0x000fc40007ffe01e */
[----:B------:R-:W-:Y:S02]  /*83e0*/  LOP3.LUT P5, RZ, R26, 0x1, RZ, 0xc0, !PT ;  /* 0x000000011aff7812 */ /* 0x000fe400078ac0ff */
[----:B------:R-:W-:Y:S01]  /*83f0*/  SHF.R.U32.HI R30, RZ, 0x6, R9 ;  /* 0x00000006ff1e7819 */ /* 0x000fe20000011609 */
[----:B------:R-:W-:Y:S01]  /*8400*/  IMAD.IADD R29, R29, 0x1, R74 ;  /* 0x000000011d1d7824 */ /* 0x000fe200078e024a */
[----:B------:R-:W-:Y:S02]  /*8410*/  SEL R26, RZ, 0x7fff8, P4 ;  /* 0x0007fff8ff1a7807 */ /* 0x000fe40002000000 */
[----:B------:R-:W-:Y:S02]  /*8420*/  LOP3.LUT P4, RZ, R30, 0x1, RZ, 0xc0, !PT ;  /* 0x000000011eff7812 */ /* 0x000fe4000788c0ff */
[----:B------:R-:W-:Y:S01]  /*8430*/  LOP3.LUT R25, R25, 0x3, RZ, 0xc0, !PT ;  /* 0x0000000319197812 */ /* 0x000fe200078ec0ff */
[----:B------:R-:W-:Y:S01]  /*8440*/  IMAD.IADD R32, R32, 0x1, R33 ;  /* 0x0000000120207824 */ /* 0x000fe200078e0221 */
[----:B------:R-:W-:Y:S01]  /*8450*/  SEL R133, RZ, 0x1fffe, P6 ;  /* 0x0001fffeff857807 */ /* 0x000fe20003000000 */
[----:B------:R-:W-:Y:S01]  /*8460*/  IMAD.IADD R128, R128, 0x1, R129 ;  /* 0x0000000180807824 */ /* 0x000fe200078e0281 */
[----:B------:R-:W-:Y:S01]  /*8470*/  IADD3 R25, PT, PT, R25, R26, R27 ;  /* 0x0000001a19197210 */ /* 0x000fe20007ffe01b */
[----:B------:R1:W-:Y:S01]  /*8480*/  LDGSTS.E [R249+0x60], desc[UR28][R36.64], P5 ;  /* 0x0006000024f97fae */ /* 0x0003e2000a9a101c */
[----:B------:R-:W-:-:S02]  /*8490*/  LOP3.LUT R29, R29, 0x3, RZ, 0xc0, !PT ;  /* 0x000000031d1d7812 */ /* 0x000fc400078ec0ff */
[----:B------:R-:W-:Y:S01]  /*84a0*/  SHF.R.U32.HI R26, RZ, 0x5, R9 ;  /* 0x00000005ff1a7819 */ /* 0x000fe20000011609 */
[----:B------:R-:W-:Y:S01]  /*84b0*/  IMAD.IADD R132, R132, 0x1, R133 ;  /* 0x0000000184847824 */ /* 0x000fe200078e0285 */
[----:B------:R-:W-:Y:S01]  /*84c0*/  LOP3.LUT R32, R32, 0x3, RZ, 0xc0, !PT ;  /* 0x0000000320207812 */ /* 0x000fe200078ec0ff */
[----:B------:R-:W-:Y:S01]  /*84d0*/  LDGSTS.E [R249+0x64], desc[UR28][R38.64], P4 ;  /* 0x0006400026f97fae */ /* 0x000fe2000a1a101c */
[----:B------:R-:W-:Y:S02]  /*84e0*/  IADD3 R29, PT, PT, R29, R123, R122 ;  /* 0x0000007b1d1d7210 */ /* 0x000fe40007ffe07a */
[----:B------:R-:W-:Y:S02]  /*84f0*/  LOP3.LUT P5, RZ, R26, 0x1, RZ, 0xc0, !PT ;  /* 0x000000011aff7812 */ /* 0x000fe400078ac0ff */
[----:B------:R-:W-:Y:S02]  /*8500*/  LOP3.LUT R128, R128, 0x3, RZ, 0xc0, !PT ;  /* 0x0000000380807812 */ /* 0x000fe400078ec0ff */
[----:B------:R-:W-:Y:S01]  /*8510*/  SHF.R.U32.HI R27, RZ, 0x4, R9 ;  /* 0x00000004ff1b7819 */ /* 0x000fe20000011609 */
[----:B------:R-:W-:Y:S01]  /*8520*/  IMAD.SHL.U32 R28, R28, 0x100, RZ ;  /* 0x000001001c1c7824 */ /* 0x000fe200078e00ff */
[----:B------:R-:W-:-:S02]  /*8530*/  IADD3 R32, PT, PT, R32, R35, R34 ;  /* 0x0000002320207210 */ /* 0x000fc40007ffe022 */
[----:B------:R-:W-:Y:S01]  /*8540*/  LOP3.LUT R29, R29, 0xf, RZ, 0xc0, !PT ;  /* 0x0000000f1d1d7812 */ /* 0x000fe200078ec0ff */
[----:B------:R-:W-:Y:S01]  /*8550*/  IMAD.IADD R124, R124, 0x1, R125 ;  /* 0x000000017c7c7824 */ /* 0x000fe200078e027d */
[----:B------:R-:W-:Y:S02]  /*8560*/  LOP3.LUT R132, R132, 0x3, RZ, 0xc0, !PT ;  /* 0x0000000384847812 */ /* 0x000fe400078ec0ff */
[----:B------:R-:W-:Y:S01]  /*8570*/  IADD3 R128, PT, PT, R128, R131, R130 ;  /* 0x0000008380807210 */ /* 0x000fe20007ffe082 */
[----:B------:R3:W-:Y:S01]  /*8580*/  LDGSTS.E [R249+0x68], desc[UR28][R40.64], P5 ;  /* 0x0006800028f97fae */ /* 0x0007e2000a9a101c */
[----:B------:R-:W-:Y:S01]  /*8590*/  LOP3.LUT P4, RZ, R27, 0x1, RZ, 0xc0, !PT ;  /* 0x000000011bff7812 */ /* 0x000fe2000788c0ff */
[----:B------:R-:W-:Y:S01]  /*85a0*/  IMAD R29, R32, 0x10, R29 ;  /* 0x00000010201d7824 */ /* 0x000fe200078e021d */
[----:B------:R-:W-:Y:S01]  /*85b0*/  IADD3 R132, PT, PT, R132, R135, R134 ;  /* 0x0000008784847210 */ /* 0x000fe20007ffe086 */
[----:B------:R-:W-:Y:S01]  /*85c0*/  IMAD.SHL.U32 R128, R128, 0x100, RZ ;  /* 0x0000010080807824 */ /* 0x000fe200078e00ff */
[----:B------:R-:W-:-:S02]  /*85d0*/  LOP3.LUT R25, R25, 0xf, RZ, 0xc0, !PT ;  /* 0x0000000f19197812 */ /* 0x000fc400078ec0ff */
[----:B------:R-:W-:Y:S02]  /*85e0*/  LOP3.LUT R28, R28, 0xf00, RZ, 0xe2, !PT ;  /* 0x00000f001c1c7812 */ /* 0x000fe400078ee2ff */
[----:B------:R-:W-:Y:S02]  /*85f0*/  SHF.R.U32.HI R26, RZ, 0x3, R9 ;  /* 0x00000003ff1a7819 */ /* 0x000fe40000011609 */
[----:B------:R-:W-:Y:S01]  /*8600*/  LOP3.LUT R124, R124, 0x3, RZ, 0xc0, !PT ;  /* 0x000000037c7c7812 */ /* 0x000fe200078ec0ff */
[----:B------:R-:W-:Y:S01]  /*8610*/  IMAD R25, R132, 0x10, R25 ;  /* 0x0000001084197824 */ /* 0x000fe200078e0219 */
[----:B------:R-:W-:Y:S01]  /*8620*/  LOP3.LUT P5, RZ, R26, 0x1, RZ, 0xc0, !PT ;  /* 0x000000011aff7812 */ /* 0x000fe200078ac0ff */
[----:B------:R-:W-:Y:S01]  /*8630*/  IMAD R24, R24, 0x1000, R28 ;  /* 0x0000100018187824 */ /* 0x000fe200078e021c */
[----:B------:R-:W-:Y:S01]  /*8640*/  LOP3.LUT R29, R29, 0xff, RZ, 0xc0, !PT ;  /* 0x000000ff1d1d7812 */ /* 0x000fe200078ec0ff */
[----:B------:R-:W-:Y:S01]  /*8650*/  LDGSTS.E [R249+0x6c], desc[UR28][R42.64], P4 ;  /* 0x0006c0002af97fae */ /* 0x000fe2000a1a101c */
[----:B------:R-:W-:-:S02]  /*8660*/  IADD3 R124, PT, PT, R124, R127, R126 ;  /* 0x0000007f7c7c7210 */ /* 0x000fc40007ffe07e */
[----:B------:R-:W-:Y:S02]  /*8670*/  LOP3.LUT R128, R128, 0xf00, RZ, 0xe2, !PT ;  /* 0x00000f0080807812 */ /* 0x000fe400078ee2ff */
[----:B------:R-:W-:Y:S01]  /*8680*/  SHF.R.U32.HI R26, RZ, 0x2, R9 ;  /* 0x00000002ff1a7819 */ /* 0x000fe20000011609 */
[----:B------:R-:W-:Y:S01]  /*8690*/  IMAD.IADD R29, R24, 0x1, R29 ;  /* 0x00000001181d7824 */ /* 0x000fe200078e021d */
[----:B------:R-:W-:Y:S01]  /*86a0*/  LOP3.LUT R25, R25, 0xff, RZ, 0xc0, !PT ;  /* 0x000000ff19197812 */ /* 0x000fe200078ec0ff */
[----:B------:R-:W-:Y:S01]  /*86b0*/  IMAD R124, R124, 0x1000, R128 ;  /* 0x000010007c7c7824 */ /* 0x000fe200078e0280 */
[----:B------:R-:W-:Y:S01]  /*86c0*/  LOP3.LUT P4, RZ, R26, 0x1, RZ, 0xc0, !PT ;  /* 0x000000011aff7812 */ /* 0x000fe2000788c0ff */
[----:B------:R4:W-:Y:S01]  /*86d0*/  LDGSTS.E [R249+0x70], desc[UR28][R44.64], P5 ;  /* 0x000700002cf97fae */ /* 0x0009e2000a9a101c */
[----:B------:R-:W-:Y:S01]  /*86e0*/  IADD3 R24, P6, PT, R168, R223, RZ ;  /* 0x000000dfa8187210 */ /* 0x000fe20007fde0ff */
[----:B------:R-:W-:-:S04]  /*86f0*/  IMAD.IADD R74, R124, 0x1, R25 ;  /* 0x000000017c4a7824 */ /* 0x000fc800078e0219 */
[----:B------:R-:W-:Y:S01]  /*8700*/  IMAD.X R25, R169, 0x1, R75, P6 ;  /* 0x00000001a9197824 */ /* 0x000fe200030e064b */
[-C--:B------:R-:W-:Y:S02]  /*8710*/  IADD3 R26, P6, PT, R170, R223.reuse, RZ ;  /* 0x000000dfaa1a7210 */ /* 0x080fe40007fde0ff */
[----:B------:R-:W-:Y:S02]  /*8720*/  SHF.R.U32.HI R9, RZ, 0x1, R9 ;  /* 0x00000001ff097819 */ /* 0x000fe40000011609 */
[----:B------:R-:W-:Y:S01]  /*8730*/  PRMT R74, R29, 0x5410, R74 ;  /* 0x000054101d4a7816 */ /* 0x000fe2000000004a */
[----:B------:R-:W-:Y:S01]  /*8740*/  IMAD.X R27, R171, 0x1, R75, P6 ;  /* 0x00000001ab1b7824 */ /* 0x000fe200030e064b */
[----:B------:R5:W-:Y:S01]  /*8750*/  LDGSTS.E [R249+0x74], desc[UR28][R46.64], P4 ;  /* 0x000740002ef97fae */ /* 0x000be2000a1a101c */
[----:B------:R-:W-:Y:S02]  /*8760*/  IADD3 R30, P6, PT, R174, R223, RZ ;  /* 0x000000dfae1e7210 */ /* 0x000fe40007fde0ff */
[----:B------:R-:W-:-:S02]  /*8770*/  LOP3.LUT P4, RZ, R9, 0x1, RZ, 0xc0, !PT ;  /* 0x0000000109ff7812 */ /* 0x000fc4000788c0ff */
[----:B------:R-:W-:Y:S01]  /*8780*/  SHF.R.U64 R9, R74, 0x1f, RZ ;  /* 0x0000001f4a097819 */ /* 0x000fe200000012ff */
[--C-:B------:R-:W-:Y:S01]  /*8790*/  IMAD.X R31, R175, 0x1, R75.reuse, P6 ;  /* 0x00000001af1f7824 */ /* 0x100fe200030e064b */
[-C--:B------:R-:W-:Y:S02]  /*87a0*/  IADD3 R28, P5, PT, R172, R223.reuse, RZ ;  /* 0x000000dfac1c7210 */ /* 0x080fe40007fbe0ff */
[----:B------:R-:W-:Y:S02]  /*87b0*/  LOP3.LUT P6, RZ, R9, 0x1, RZ, 0xc0, !PT ;  /* 0x0000000109ff7812 */ /* 0x000fe400078cc0ff */
[----:B------:R-:W-:Y:S01]  /*87c0*/  SHF.R.U64 R9, R74, 0x1e, RZ ;  /* 0x0000001e4a097819 */ /* 0x000fe200000012ff */
[--C-:B------:R-:W-:Y:S01]  /*87d0*/  IMAD.X R29, R173, 0x1, R75.reuse, P5 ;  /* 0x00000001ad1d7824 */ /* 0x100fe200028e064b */
[----:B------:R-:W-:Y:S02]  /*87e0*/  IADD3 R32, P5, PT, R176, R223, RZ ;  /* 0x000000dfb0207210 */ /* 0x000fe40007fbe0ff */
[C---:B------:R-:W-:Y:S01]  /*87f0*/  SHF.R.U64 R34, R74.reuse, 0x1d, RZ ;  /* 0x0000001d4a227819 */ /* 0x040fe200000012ff */
[----:B------:R-:W-:Y:S01]  /*8800*/  LDGSTS.E [R249+0x78], desc[UR28][R48.64], P4 ;  /* 0x0007800030f97fae */ /* 0x000fe2000a1a101c */
[----:B------:R-:W-:Y:S01]  /*8810*/  LOP3.LUT P4, RZ, R9, 0x1, RZ, 0xc0, !PT ;  /* 0x0000000109ff7812 */ /* 0x000fe2000788c0ff */
[----:B------:R-:W-:Y:S01]  /*8820*/  IMAD.X R33, R177, 0x1, R75, P5 ;  /* 0x00000001b1217824 */ /* 0x000fe200028e064b */
[----:B------:R-:W-:Y:S01]  /*8830*/  SHF.R.U64 R9, R74, 0x1c, RZ ;  /* 0x0000001c4a097819 */ /* 0x000fe200000012ff */
[----:B------:R2:W-:Y:S01]  /*8840*/  LDGSTS.E [R249+0x7c], desc[UR28][R50.64], !P0 ;  /* 0x0007c00032f97fae */ /* 0x0005e2000c1a101c */
[----:B------:R-:W-:-:S02]  /*8850*/  LOP3.LUT P5, RZ, R34, 0x1, RZ, 0xc0, !PT ;  /* 0x0000000122ff7812 */ /* 0x000fc400078ac0ff */
[----:B------:R-:W-:Y:S01]  /*8860*/  LOP3.LUT P0, RZ, R9, 0x1, RZ, 0xc0, !PT ;  /* 0x0000000109ff7812 */ /* 0x000fe2000780c0ff */
[----:B------:R-:W-:Y:S01]  /*8870*/  LDGSTS.E [R249+0x80], desc[UR28][R52.64], P6 ;  /* 0x0008000034f97fae */ /* 0x000fe2000b1a101c */
[----:B------:R-:W-:Y:S02]  /*8880*/  IADD3 R34, P6, PT, R178, R223, RZ ;  /* 0x000000dfb2227210 */ /* 0x000fe40007fde0ff */
[C---:B------:R-:W-:Y:S02]  /*8890*/  SHF.R.U64 R9, R74.reuse, 0x1b, RZ ;  /* 0x0000001b4a097819 */ /* 0x040fe400000012ff */
[C---:B-1----:R-:W-:Y:S01]  /*88a0*/  SHF.R.U64 R36, R74.reuse, 0x1a, RZ ;  /* 0x0000001a4a247819 */ /* 0x042fe200000012ff */
[----:B------:R-:W-:Y:S01]  /*88b0*/  IMAD.X R35, R179, 0x1, R75, P6 ;  /* 0x00000001b3237824 */ /* 0x000fe200030e064b */
[----:B------:R-:W-:Y:S01]  /*88c0*/  LOP3.LUT P6, RZ, R9, 0x1, RZ, 0xc0, !PT ;  /* 0x0000000109ff7812 */ /* 0x000fe200078cc0ff */
[----:B------:R1:W-:Y:S01]  /*88d0*/  LDGSTS.E [R249+0x84], desc[UR28][R54.64], P4 ;  /* 0x0008400036f97fae */ /* 0x0003e2000a1a101c */
[----:B------:R-:W-:-:S02]  /*88e0*/  SHF.R.U64 R9, R74, 0x19, RZ ;  /* 0x000000194a097819 */ /* 0x000fc400000012ff */
[----:B------:R-:W-:Y:S01]  /*88f0*/  LOP3.LUT P4, RZ, R36, 0x1, RZ, 0xc0, !PT ;  /* 0x0000000124ff7812 */ /* 0x000fe2000788c0ff */
[----:B------:R1:W-:Y:S01]  /*8900*/  LDGSTS.E [R249+0x88], desc[UR28][R56.64], P5 ;  /* 0x0008800038f97fae */ /* 0x0003e2000a9a101c */
[----:B------:R-:W-:-:S03]  /*8910*/  LOP3.LUT P5, RZ, R9, 0x1, RZ, 0xc0, !PT ;  /* 0x0000000109ff7812 */ /* 0x000fc600078ac0ff */
[----:B------:R-:W-:Y:S01]  /*8920*/  LDGSTS.E [R249+0x8c], desc[UR28][R58.64], P0 ;  /* 0x0008c0003af97fae */ /* 0x000fe200081a101c */
[-C--:B------:R-:W-:Y:S02]  /*8930*/  IADD3 R36, P0, PT, R180, R223.reuse, RZ ;  /* 0x000000dfb4247210 */ /* 0x080fe40007f1e0ff */
[C---:B------:R-:W-:Y:S01]  /*8940*/  SHF.R.U64 R9, R74.reuse, 0x18, RZ ;  /* 0x000000184a097819 */ /* 0x040fe200000012ff */
[----:B------:R1:W-:Y:S02]  /*8950*/  LDGSTS.E [R249+0x90], desc[UR28][R60.64], P6 ;  /* 0x000900003cf97fae */ /* 0x0003e4000b1a101c */
[----:B------:R-:W-:Y:S01]  /*8960*/  IMAD.X R37, R181, 0x1, R75, P0 ;  /* 0x00000001b5257824 */ /* 0x000fe200000e064b */
[----:B------:R-:W-:Y:S01]  /*8970*/  LOP3.LUT P0, RZ, R9, 0x1, RZ, 0xc0, !PT ;  /* 0x0000000109ff7812 */ /* 0x000fe2000780c0ff */
[----:B------:R-:W-:Y:S01]  /*8980*/  LDGSTS.E [R249+0x94], desc[UR28][R62.64], P4 ;  /* 0x000940003ef97fae */ /* 0x000fe2000a1a101c */
[----:B------:R-:W-:Y:S02]  /*8990*/  SHF.R.U64 R9, R74, 0x17, RZ ;  /* 0x000000174a097819 */ /* 0x000fe400000012ff */
[----:B---3--:R-:W-:Y:S01]  /*89a0*/  IADD3 R40, P4, PT, R184, R223, RZ ;  /* 0x000000dfb8287210 */ /* 0x008fe20007f9e0ff */
[----:B------:R3:W-:Y:S01]  /*89b0*/  LDGSTS.E [R249+0x98], desc[UR28][R64.64], P5 ;  /* 0x0009800040f97fae */ /* 0x0007e2000a9a101c */
[----:B------:R-:W-:-:S02]  /*89c0*/  LOP3.LUT P5, RZ, R9, 0x1, RZ, 0xc0, !PT ;  /* 0x0000000109ff7812 */ /* 0x000fc400078ac0ff */
[----:B------:R-:W-:Y:S01]  /*89d0*/  SHF.R.U64 R9, R74, 0x16, RZ ;  /* 0x000000164a097819 */ /* 0x000fe200000012ff */
[----:B------:R-:W-:-:S03]  /*89e0*/  IMAD.X R41, R185, 0x1, R75, P4 ;  /* 0x00000001b9297824 */ /* 0x000fc600020e064b */
[----:B------:R-:W-:Y:S01]  /*89f0*/  LOP3.LUT P4, RZ, R9, 0x1, RZ, 0xc0, !PT ;  /* 0x0000000109ff7812 */ /* 0x000fe2000788c0ff */
[----:B------:R1:W-:Y:S01]  /*8a00*/  LDGSTS.E [R249+0x9c], desc[UR28][R66.64], P0 ;  /* 0x0009c00042f97fae */ /* 0x0003e200081a101c */
[C---:B----4-:R-:W-:Y:S02]  /*8a10*/  SHF.R.U64 R44, R74.reuse, 0x15, RZ ;  /* 0x000000154a2c7819 */ /* 0x050fe400000012ff */
[----:B------:R-:W-:Y:S02]  /*8a20*/  SHF.R.U64 R9, R74, 0x14, RZ ;  /* 0x000000144a097819 */ /* 0x000fe400000012ff */
[----:B------:R-:W-:Y:S01]  /*8a30*/  LOP3.LUT P0, RZ, R44, 0x1, RZ, 0xc0, !PT ;  /* 0x000000012cff7812 */ /* 0x000fe2000780c0ff */
[----:B------:R4:W-:Y:S01]  /*8a40*/  LDGSTS.E [R249+0xa0], desc[UR28][R72.64], P5 ;  /* 0x000a000048f97fae */ /* 0x0009e2000a9a101c */
[----:B------:R-:W-:Y:S02]  /*8a50*/  LOP3.LUT P5, RZ, R9, 0x1, RZ, 0xc0, !PT ;  /* 0x0000000109ff7812 */ /* 0x000fe400078ac0ff */
[----:B------:R-:W-:-:S03]  /*8a60*/  SHF.R.U64 R9, R74, 0x13, RZ ;  /* 0x000000134a097819 */ /* 0x000fc600000012ff */
[----:B------:R1:W-:Y:S01]  /*8a70*/  LDGSTS.E [R249+0xa4], desc[UR28][R76.64], P4 ;  /* 0x000a40004cf97fae */ /* 0x0003e2000a1a101c */
[----:B------:R-:W-:Y:S02]  /*8a80*/  LOP3.LUT P4, RZ, R9, 0x1, RZ, 0xc0, !PT ;  /* 0x0000000109ff7812 */ /* 0x000fe4000788c0ff */
[C---:B------:R-:W-:Y:S02]  /*8a90*/  SHF.R.U64 R9, R74.reuse, 0x12, RZ ;  /* 0x000000124a097819 */ /* 0x040fe400000012ff */
[C---:B-----5:R-:W-:Y:S01]  /*8aa0*/  SHF.R.U64 R46, R74.reuse, 0x11, RZ ;  /* 0x000000114a2e7819 */ /* 0x060fe200000012ff */
[----:B------:R1:W-:Y:S01]  /*8ab0*/  LDGSTS.E [R249+0xa8], desc[UR28][R78.64], P0 ;  /* 0x000a80004ef97fae */ /* 0x0003e200081a101c */
[----:B------:R-:W-:Y:S02]  /*8ac0*/  LOP3.LUT P0, RZ, R9, 0x1, RZ, 0xc0, !PT ;  /* 0x0000000109ff7812 */ /* 0x000fe4000780c0ff */
[----:B------:R-:W-:Y:S01]  /*8ad0*/  SHF.R.U64 R9, R74, 0x10, RZ ;  /* 0x000000104a097819 */ /* 0x000fe200000012ff */
[----:B------:R1:W-:Y:S01]  /*8ae0*/  LDGSTS.E [R249+0xac], desc[UR28][R80.64], P5 ;  /* 0x000ac00050f97fae */ /* 0x0003e2000a9a101c */
[----:B------:R-:W-:-:S03]  /*8af0*/  LOP3.LUT P5, RZ, R46, 0x1, RZ, 0xc0, !PT ;  /* 0x000000012eff7812 */ /* 0x000fc600078ac0ff */
[----:B------:R1:W-:Y:S01]  /*8b00*/  LDGSTS.E [R249+0xb0], desc[UR28][R82.64], P4 ;  /* 0x000b000052f97fae */ /* 0x0003e2000a1a101c */
[----:B------:R-:W-:Y:S02]  /*8b10*/  LOP3.LUT P4, RZ, R9, 0x1, RZ, 0xc0, !PT ;  /* 0x0000000109ff7812 */ /* 0x000fe4000788c0ff */
[----:B------:R-:W-:-:S03]  /*8b20*/  SHF.R.U64 R9, R74, 0xf, RZ ;  /* 0x0000000f4a097819 */ /* 0x000fc600000012ff */
[----:B------:R1:W-:Y:S01]  /*8b30*/  LDGSTS.E [R249+0xb4], desc[UR28][R84.64], P0 ;  /* 0x000b400054f97fae */ /* 0x0003e200081a101c */
[----:B------:R-:W-:Y:S02]  /*8b40*/  LOP3.LUT P0, RZ, R9, 0x1, RZ, 0xc0, !PT ;  /* 0x0000000109ff7812 */ /* 0x000fe4000780c0ff */
[----:B------:R-:W-:Y:S01]  /*8b50*/  SHF.R.U64 R9, R74, 0xe, RZ ;  /* 0x0000000e4a097819 */ /* 0x000fe200000012ff */
[----:B------:R3:W-:Y:S04]  /*8b60*/  LDGSTS.E [R249+0xb8], desc[UR28][R86.64], P5 ;  /* 0x000b800056f97fae */ /* 0x0007e8000a9a101c */
[----:B------:R3:W-:Y:S01]  /*8b70*/  LDGSTS.E [R249+0xbc], desc[UR28][R88.64], P4 ;  /* 0x000bc00058f97fae */ /* 0x0007e2000a1a101c */
[----:B--2---:R-:W-:Y:S02]  /*8b80*/  IADD3 R50, P4, PT, R194, R223, RZ ;  /* 0x000000dfc2327210 */ /* 0x004fe40007f9e0ff */
[----:B------:R-:W-:-:S02]  /*8b90*/  LOP3.LUT P5, RZ, R9, 0x1, RZ, 0xc0, !PT ;  /* 0x0000000109ff7812 */ /* 0x000fc400078ac0ff */
[C---:B------:R-:W-:Y:S01]  /*8ba0*/  SHF.R.U64 R9, R74.reuse, 0xd, RZ ;  /* 0x0000000d4a097819 */ /* 0x040fe200000012ff */
[----:B------:R-:W-:Y:S01]  /*8bb0*/  IMAD.X R51, R195, 0x1, R75, P4 ;  /* 0x00000001c3337824 */ /* 0x000fe200020e064b */
[C---:B-1----:R-:W-:Y:S01]  /*8bc0*/  SHF.R.U64 R54, R74.reuse, 0xc, RZ ;  /* 0x0000000c4a367819 */ /* 0x042fe200000012ff */
[----:B------:R1:W-:Y:S01]  /*8bd0*/  LDGSTS.E [R249+0xc0], desc[UR28][R90.64], P0 ;  /* 0x000c00005af97fae */ /* 0x0003e200081a101c */
[----:B------:R-:W-:Y:S02]  /*8be0*/  LOP3.LUT P4, RZ, R9, 0x1, RZ, 0xc0, !PT ;  /* 0x0000000109ff7812 */ /* 0x000fe4000788c0ff */
[----:B------:R-:W-:Y:S02]  /*8bf0*/  SHF.R.U64 R9, R74, 0xb, RZ ;  /* 0x0000000b4a097819 */ /* 0x000fe400000012ff */
[----:B------:R-:W-:-:S03]  /*8c00*/  LOP3.LUT P0, RZ, R54, 0x1, RZ, 0xc0, !PT ;  /* 0x0000000136ff7812 */ /* 0x000fc6000780c0ff */
[----:B------:R1:W-:Y:S01]  /*8c10*/  LDGSTS.E [R249+0xc4], desc[UR28][R92.64], P5 ;  /* 0x000c40005cf97fae */ /* 0x0003e2000a9a101c */
[----:B------:R-:W-:Y:S02]  /*8c20*/  LOP3.LUT P5, RZ, R9, 0x1, RZ, 0xc0, !PT ;  /* 0x0000000109ff7812 */ /* 0x000fe400078ac0ff */
[----:B------:R-:W-:Y:S02]  /*8c30*/  SHF.R.U64 R9, R74, 0xa, RZ ;  /* 0x0000000a4a097819 */ /* 0x000fe400000012ff */
[-C--:B------:R-:W-:Y:S01]  /*8c40*/  IADD3 R38, P6, PT, R182, R223.reuse, RZ ;  /* 0x000000dfb6267210 */ /* 0x080fe20007fde0ff */
[----:B------:R1:W-:Y:S01]  /*8c50*/  LDGSTS.E [R249+0xc8], desc[UR28][R94.64], P4 ;  /* 0x000c80005ef97fae */ /* 0x0003e2000a1a101c */
[----:B------:R-:W-:Y:S01]  /*8c60*/  LOP3.LUT P4, RZ, R9, 0x1, RZ, 0xc0, !PT ;  /* 0x0000000109ff7812 */ /* 0x000fe2000788c0ff */
[----:B------:R-:W2:Y:S02]  /*8c70*/  S2R R225, SR_TID.X ;  /* 0x0000000000e17919 */ /* 0x000ea40000002100 */
[----:B------:R-:W-:Y:S01]  /*8c80*/  IMAD.X R39, R183, 0x1, R75, P6 ;  /* 0x00000001b7277824 */ /* 0x000fe200030e064b */
[----:B------:R-:W-:-:S02]  /*8c90*/  IADD3 R42, P6, PT, R186, R223, RZ ;  /* 0x000000dfba2a7210 */ /* 0x000fc40007fde0ff */
[C---:B------:R-:W-:Y:S01]  /*8ca0*/  SHF.R.U64 R9, R74.reuse, 0x9, RZ ;  /* 0x000000094a097819 */ /* 0x040fe200000012ff */
[----:B------:R1:W-:Y:S01]  /*8cb0*/  LDGSTS.E [R249+0xcc], desc[UR28][R96.64], P0 ;  /* 0x000cc00060f97fae */ /* 0x0003e200081a101c */
[----:B------:R-:W-:Y:S01]  /*8cc0*/  SHF.R.U64 R56, R74, 0x8, RZ ;  /* 0x000000084a387819 */ /* 0x000fe200000012ff */
[--C-:B------:R-:W-:Y:S01]  /*8cd0*/  IMAD.X R43, R187, 0x1, R75.reuse, P6 ;  /* 0x00000001bb2b7824 */ /* 0x100fe200030e064b */
[----:B------:R-:W-:Y:S01]  /*8ce0*/  LOP3.LUT P0, RZ, R9, 0x1, RZ, 0xc0, !PT ;  /* 0x0000000109ff7812 */ /* 0x000fe2000780c0ff */
[----:B------:R1:W-:Y:S01]  /*8cf0*/  LDGSTS.E [R249+0xd0], desc[UR28][R98.64], P5 ;  /* 0x000d000062f97fae */ /* 0x0003e2000a9a101c */
[-C--:B------:R-:W-:Y:S02]  /*8d00*/  IADD3 R44, P6, PT, R188, R223.reuse, RZ ;  /* 0x000000dfbc2c7210 */ /* 0x080fe40007fde0ff */
[----:B------:R-:W-:Y:S01]  /*8d10*/  SHF.R.U64 R9, R74, 0x7, RZ ;  /* 0x000000074a097819 */ /* 0x000fe200000012ff */
[----:B------:R1:W-:Y:S01]  /*8d20*/  LDGSTS.E [R249+0xd4], desc[UR28][R100.64], P4 ;  /* 0x000d400064f97fae */ /* 0x0003e2000a1a101c */
[----:B------:R-:W-:Y:S01]  /*8d30*/  LOP3.LUT P5, RZ, R56, 0x1, RZ, 0xc0, !PT ;  /* 0x0000000138ff7812 */ /* 0x000fe200078ac0ff */
[----:B------:R-:W-:Y:S01]  /*8d40*/  IMAD.X R45, R189, 0x1, R75, P6 ;  /* 0x00000001bd2d7824 */ /* 0x000fe200030e064b */
[----:B------:R-:W-:Y:S01]  /*8d50*/  LOP3.LUT P4, RZ, R9, 0x1, RZ, 0xc0, !PT ;  /* 0x0000000109ff7812 */ /* 0x000fe2000788c0ff */
[----:B------:R-:W5:Y:S01]  /*8d60*/  LDC R188, c[0x0][0x3a0] ;  /* 0x0000e800ffbc7b82 */ /* 0x000f620000000800 */
[----:B------:R-:W-:-:S02]  /*8d70*/  IADD3 R46, P6, PT, R190, R223, RZ ;  /* 0x000000dfbe2e7210 */ /* 0x000fc40007fde0ff */
[----:B------:R-:W-:Y:S01]  /*8d80*/  SHF.R.U64 R9, R74, 0x6, RZ ;  /* 0x000000064a097819 */ /* 0x000fe200000012ff */
[----:B------:R1:W-:Y:S02]  /*8d90*/  LDGSTS.E [R249+0xd8], desc[UR28][R102.64], P0 ;  /* 0x000d800066f97fae */ /* 0x0003e400081a101c */
[--C-:B------:R-:W-:Y:S01]  /*8da0*/  IMAD.X R47, R191, 0x1, R75.reuse, P6 ;  /* 0x00000001bf2f7824 */ /* 0x100fe200030e064b */
[-C--:B------:R-:W-:Y:S02]  /*8db0*/  IADD3 R48, P6, PT, R192, R223.reuse, RZ ;  /* 0x000000dfc0307210 */ /* 0x080fe40007fde0ff */
[----:B------:R-:W-:Y:S01]  /*8dc0*/  LOP3.LUT P0, RZ, R9, 0x1, RZ, 0xc0, !PT ;  /* 0x0000000109ff7812 */ /* 0x000fe2000780c0ff */
[----:B------:R1:W-:Y:S01]  /*8dd0*/  LDGSTS.E [R249+0xdc], desc[UR28][R104.64], P5 ;  /* 0x000dc00068f97fae */ /* 0x0003e2000a9a101c */
[----:B------:R-:W-:Y:S01]  /*8de0*/  SHF.R.U64 R9, R74, 0x5, RZ ;  /* 0x000000054a097819 */ /* 0x000fe200000012ff */
[----:B------:R-:W-:Y:S01]  /*8df0*/  IMAD.X R49, R193, 0x1, R75, P6 ;  /* 0x00000001c1317824 */ /* 0x000fe200030e064b */
[-C--:B------:R-:W-:Y:S01]  /*8e00*/  IADD3 R52, P6, PT, R196, R223.reuse, RZ ;  /* 0x000000dfc4347210 */ /* 0x080fe20007fde0ff */
[----:B------:R1:W-:Y:S01]  /*8e10*/  LDGSTS.E [R249+0xe0], desc[UR28][R106.64], P4 ;  /* 0x000e00006af97fae */ /* 0x0003e2000a1a101c */
[----:B------:R-:W-:-:S02]  /*8e20*/  IADD3 R60, P4, PT, R204, R223, RZ ;  /* 0x000000dfcc3c7210 */ /* 0x000fc40007f9e0ff */
[----:B------:R-:W-:Y:S02]  /*8e30*/  LOP3.LUT P5, RZ, R9, 0x1, RZ, 0xc0, !PT ;  /* 0x0000000109ff7812 */ /* 0x000fe400078ac0ff */
[----:B------:R-:W-:Y:S01]  /*8e40*/  SHF.R.U64 R9, R74, 0x4, RZ ;  /* 0x000000044a097819 */ /* 0x000fe200000012ff */
[--C-:B------:R-:W-:Y:S01]  /*8e50*/  IMAD.X R53, R197, 0x1, R75.reuse, P6 ;  /* 0x00000001c5357824 */ /* 0x100fe200030e064b */
[----:B------:R-:W-:Y:S01]  /*8e60*/  IADD3 R54, P6, PT, R198, R223, RZ ;  /* 0x000000dfc6367210 */ /* 0x000fe20007fde0ff */
[--C-:B------:R-:W-:Y:S01]  /*8e70*/  IMAD.X R61, R205, 0x1, R75.reuse, P4 ;  /* 0x00000001cd3d7824 */ /* 0x100fe200020e064b */
[----:B------:R-:W-:Y:S01]  /*8e80*/  LOP3.LUT P4, RZ, R9, 0x1, RZ, 0xc0, !PT ;  /* 0x0000000109ff7812 */ /* 0x000fe2000788c0ff */
[----:B------:R-:W-:Y:S01]  /*8e90*/  VIADD R224, R224, 0xffffff80 ;  /* 0xffffff80e0e07836 */ /* 0x000fe20000000000 */
[----:B--2---:R-:W-:Y:S01]  /*8ea0*/  LOP3.LUT R225, R225, 0x3f, RZ, 0xc0, !PT ;  /* 0x0000003fe1e17812 */ /* 0x004fe200078ec0ff */
[----:B------:R1:W-:Y:S01]  /*8eb0*/  LDGSTS.E [R249+0xe4], desc[UR28][R108.64], P0 ;  /* 0x000e40006cf97fae */ /* 0x0003e200081a101c */
[----:B------:R-:W-:Y:S01]  /*8ec0*/  IMAD.X R55, R199, 0x1, R75, P6 ;  /* 0x00000001c7377824 */ /* 0x000fe200030e064b */
[----:B---3--:R-:W-:-:S02]  /*8ed0*/  SHF.R.U64 R64, R74, 0x3, RZ ;  /* 0x000000034a407819 */ /* 0x008fc400000012ff */
[----:B------:R-:W-:Y:S01]  /*8ee0*/  ISETP.GE.AND P0, PT, R225, R224, PT ;  /* 0x000000e0e100720c */ /* 0x000fe20003f06270 */
[----:B-----5:R-:W-:Y:S01]  /*8ef0*/  VIADD R188, R188, 0x3f ;  /* 0x0000003fbcbc7836 */ /* 0x020fe20000000000 */
[-C--:B------:R-:W-:Y:S01]  /*8f00*/  IADD3 R56, P6, PT, R200, R223.reuse, RZ ;  /* 0x000000dfc8387210 */ /* 0x080fe20007fde0ff */
[----:B------:R1:W-:Y:S01]  /*8f10*/  LDGSTS.E [R249+0xe8], desc[UR28][R110.64], P5 ;  /* 0x000e80006ef97fae */ /* 0x0003e2000a9a101c */
[----:B------:R-:W-:Y:S02]  /*8f20*/  SEL R9, RZ, 0x4, P0 ;  /* 0x00000004ff097807 */ /* 0x000fe40000000000 */
[----:B------:R-:W-:Y:S01]  /*8f30*/  LOP3.LUT P0, RZ, R64, 0x1, RZ, 0xc0, !PT ;  /* 0x0000000140ff7812 */ /* 0x000fe2000780c0ff */
[----:B------:R-:W-:Y:S01]  /*8f40*/  IMAD.X R57, R201, 0x1, R75, P6 ;  /* 0x00000001c9397824 */ /* 0x000fe200030e064b */
[----:B------:R-:W-:Y:S01]  /*8f50*/  IADD3 R58, P6, PT, R202, R223, RZ ;  /* 0x000000dfca3a7210 */ /* 0x000fe20007fde0ff */
[----:B------:R1:W-:Y:S01]  /*8f60*/  LDGSTS.E [R249+0xec], desc[UR28][R112.64], P4 ;  /* 0x000ec00070f97fae */ /* 0x0003e2000a1a101c */
[----:B------:R-:W-:-:S02]  /*8f70*/  ISETP.GT.AND P5, PT, R188, 0xbf, PT ;  /* 0x000000bfbc00780c */ /* 0x000fc40003fa4270 */
[----:B------:R-:W-:Y:S02]  /*8f80*/  SHF.R.U64 R65, R74, 0x2, RZ ;  /* 0x000000024a417819 */ /* 0x000fe400000012ff */
[-C--:B------:R-:W-:Y:S01]  /*8f90*/  IADD3 R64, P4, PT, R208, R223.reuse, RZ ;  /* 0x000000dfd0407210 */ /* 0x080fe20007f9e0ff */
[--C-:B------:R-:W-:Y:S01]  /*8fa0*/  IMAD.X R59, R203, 0x1, R75.reuse, P6 ;  /* 0x00000001cb3b7824 */ /* 0x100fe200030e064b */
[----:B------:R-:W-:Y:S02]  /*8fb0*/  SHF.R.U64 R74, R74, 0x1, RZ ;  /* 0x000000014a4a7819 */ /* 0x000fe400000012ff */
[----:B------:R-:W-:Y:S01]  /*8fc0*/  SEL R9, R9, RZ, P5 ;  /* 0x000000ff09097207 */ /* 0x000fe20002800000 */
[----:B------:R1:W-:Y:S01]  /*8fd0*/  LDGSTS.E [R249+0xf0], desc[UR28][R114.64], P0 ;  /* 0x000f000072f97fae */ /* 0x0003e200081a101c */
[----:B------:R-:W-:Y:S02]  /*8fe0*/  IADD3 R62, P6, PT, R206, R223, RZ ;  /* 0x000000dfce3e7210 */ /* 0x000fe40007fde0ff */
[----:B------:R-:W-:Y:S01]  /*8ff0*/  LOP3.LUT P5, RZ, R65, 0x1, RZ, 0xc0, !PT ;  /* 0x0000000141ff7812 */ /* 0x000fe200078ac0ff */
[--C-:B------:R-:W-:Y:S01]  /*9000*/  IMAD.X R65, R209, 0x1, R75.reuse, P4 ;  /* 0x00000001d1417824 */ /* 0x100fe200020e064b */
[----:B------:R-:W-:Y:S01]  /*9010*/  LOP3.LUT P4, RZ, R74, 0x1, RZ, 0xc0, !PT ;  /* 0x000000014aff7812 */ /* 0x000fe2000788c0ff */
[----:B------:R-:W-:Y:S01]  /*9020*/  IMAD.X R63, R207, 0x1, R75, P6 ;  /* 0x00000001cf3f7824 */ /* 0x000fe200030e064b */
[----:B------:R-:W-:-:S02]  /*9030*/  ISETP.NE.U32.AND P0, PT, R9, RZ, PT ;  /* 0x000000ff0900720c */ /* 0x000fc40003f05070 */
[-C--:B------:R-:W-:Y:S01]  /*9040*/  IADD3 R66, P6, PT, R210, R223.reuse, RZ ;  /* 0x000000dfd2427210 */ /* 0x080fe20007fde0ff */
[----:B------:R2:W-:Y:S04]  /*9050*/  STL [R1+0x48], R223 ;  /* 0x000048df01007387 */ /* 0x0005e80000100800 */
[----:B------:R-:W-:Y:S01]  /*9060*/  IMAD.X R67, R211, 0x1, R75, P6 ;  /* 0x00000001d3437824 */ /* 0x000fe200030e064b */
[----:B----4-:R-:W-:Y:S01]  /*9070*/  IADD3 R72, P6, PT, R220, R223, RZ ;  /* 0x000000dfdc487210 */ /* 0x010fe20007fde0ff */
[----:B------:R1:W-:Y:S01]  /*9080*/  LDGSTS.E [R249+0xf4], desc[UR28][R116.64], P5 ;  /* 0x000f400074f97fae */ /* 0x0003e2000a9a101c */
[----:B--2---:R-:W-:-:S03]  /*9090*/  VIADD R223, R3, UR11 ;  /* 0x0000000b03df7c36 */ /* 0x004fc60008000000 */
[----:B------:R1:W-:Y:S04]  /*90a0*/  LDGSTS.E [R249+0xf8], desc[UR28][R118.64], P4 ;  /* 0x000f800076f97fae */ /* 0x0003e8000a1a101c */
        /* <DEDUP_REMOVED lines=25> */
[----:B------:R-:W-:-:S03]  /*9240*/  IMAD.X R73, R221, 0x1, R75, P6 ;  /* 0x00000001dd497824 */ /* 0x000fc600030e064b */
        /* <DEDUP_REMOVED lines=9> */
[----:B------:R-:W-:Y:S01]  /*92e0*/  ISETP.GE.AND P0, PT, R188, 0x80, PT ;  /* 0x00000080bc00780c */ /* 0x000fe20003f06270 */
[----:B------:R-:W-:-:S02]  /*92f0*/  UMOV UR4, URZ ;  /* 0x000000ff00047c82 */ /* 0x000fc40008000000 */
[----:B------:R-:W0:Y:S01]  /*9300*/  LDGDEPBAR ;  /* 0x00000000000079af */ /* 0x000e220000000000 */
[----:B------:R-:W-:-:S09]  /*9310*/  ISETP.GE.AND P2, PT, R188, 0x40, PT ;  /* 0x00000040bc00780c */ /* 0x000fd20003f46270 */
[----:B-1----:R-:W-:Y:S05]  /*9320*/  @!P0 BRA `(.L_x_8) ;  /* 0x0000004800f88947 */ /* 0x002fea0003800000 */
[----:B------:R-:W2:Y:S01]  /*9330*/  LDL.LU R229, [R1+0x58] ;  /* 0x0000580001e57983 */ /* 0x000ea20000300800 */
[----:B------:R-:W-:Y:S01]  /*9340*/  SHF.R.S32.HI R25, RZ, 0x1f, R248 ;  /* 0x0000001fff197819 */ /* 0x000fe200000114f8 */
[----:B------:R-:W1:Y:S02]  /*9350*/  LDC.64 R4, c[0x0][0x380] ;  /* 0x0000e000ff047b82 */ /* 0x000e640000000a00 */
[----:B------:R-:W3:Y:S04]  /*9360*/  LDL.LU R227, [R1+0x5c] ;  /* 0x00005c0001e37983 */ /* 0x000ee80000300800 */
[----:B------:R-:W4:Y:S01]  /*9370*/  LDL.LU R225, [R1+0x60] ;  /* 0x0000600001e17983 */ /* 0x000f220000300800 */
[----:B------:R-:W-:Y:S01]  /*9380*/  IADD3 R20, P4, PT, R248, R252, RZ ;  /* 0x000000fcf8147210 */ /* 0x000fe20007f9e0ff */
[----:B------:R-:W5:Y:S02]  /*9390*/  LDC.64 R72, c[0x0][0x388] ;  /* 0x0000e200ff487b82 */ /* 0x000f640000000a00 */
[----:B------:R-:W5:Y:S04]  /*93a0*/  LDL.LU R223, [R1+0x64] ;  /* 0x0000640001df7983 */ /* 0x000f680000300800 */
[----:B------:R-:W5:Y:S04]  /*93b0*/  LDL.LU R228, [R1+0x68] ;  /* 0x0000680001e47983 */ /* 0x000f680000300800 */
[----:B------:R-:W5:Y:S04]  /*93c0*/  LDL.LU R226, [R1+0x6c] ;  /* 0x00006c0001e27983 */ /* 0x000f680000300800 */
[----:B------:R-:W5:Y:S04]  /*93d0*/  LDL.LU R224, [R1+0x70] ;  /* 0x0000700001e07983 */ /* 0x000f680000300800 */
[----:B------:R-:W5:Y:S04]  /*93e0*/  LDL.LU R237, [R1+0x74] ;  /* 0x0000740001ed7983 */ /* 0x000f680000300800 */
[----:B------:R-:W5:Y:S01]  /*93f0*/  LDL.LU R234, [R1+0x78] ;  /* 0x0000780001ea7983 */ /* 0x000f620000300800 */
[----:B------:R-:W-:-:S03]  /*9400*/  LEA.HI.X.SX32 R23, R252, R25, 0x1, P4 ;  /* 0x00000019fc177211 */ /* 0x000fc600020f0eff */
[----:B------:R-:W5:Y:S04]  /*9410*/  LDL.LU R235, [R1+0x7c] ;  /* 0x00007c0001eb7983 */ /* 0x000f680000300800 */
[----:B------:R-:W5:Y:S04]  /*9420*/  LDL.LU R232, [R1+0x80] ;  /* 0x0000800001e87983 */ /* 0x000f680000300800 */
[----:B------:R-:W5:Y:S04]  /*9430*/  LDL.LU R233, [R1+0x84] ;  /* 0x0000840001e97983 */ /* 0x000f680000300800 */
[----:B------:R-:W5:Y:S01]  /*9440*/  LDL.LU R231, [R1+0x88] ;  /* 0x0000880001e77983 */ /* 0x000f620000300800 */
[----:B--2---:R-:W-:-:S02]  /*9450*/  IADD3 R17, P0, PT, R248, R229, RZ ;  /* 0x000000e5f8117210 */ /* 0x004fc40007f1e0ff */
[C---:B---3--:R-:W-:Y:S02]  /*9460*/  IADD3 R14, P6, PT, R248.reuse, R227, RZ ;  /* 0x000000e3f80e7210 */ /* 0x048fe40007fde0ff */
[----:B------:R-:W-:Y:S02]  /*9470*/  LEA.HI.X.SX32 R22, R229, R25, 0x1, P0 ;  /* 0x00000019e5167211 */ /* 0x000fe400000f0eff */
[C---:B----4-:R-:W-:Y:S01]  /*9480*/  IADD3 R12, P5, PT, R248.reuse, R225, RZ ;  /* 0x000000e1f80c7210 */ /* 0x050fe20007fbe0ff */
[----:B------:R-:W2:Y:S01]  /*9490*/  LDL.LU R229, [R1+0x8c] ;  /* 0x00008c0001e57983 */ /* 0x000ea20000300800 */
[----:B------:R-:W-:Y:S02]  /*94a0*/  LEA.HI.X.SX32 R21, R227, R25, 0x1, P6 ;  /* 0x00000019e3157211 */ /* 0x000fe400030f0eff */
[----:B-----5:R-:W-:Y:S01]  /*94b0*/  IADD3 R10, P4, PT, R248, R223, RZ ;  /* 0x000000dff80a7210 */ /* 0x020fe20007f9e0ff */
[----:B------:R-:W3:Y:S01]  /*94c0*/  LDL.LU R227, [R1+0x90] ;  /* 0x0000900001e37983 */ /* 0x000ee20000300800 */
[----:B------:R-:W-:-:S02]  /*94d0*/  LEA.HI.X.SX32 R19, R225, R25, 0x1, P5 ;  /* 0x00000019e1137211 */ /* 0x000fc400028f0eff */
[C---:B------:R-:W-:Y:S01]  /*94e0*/  IADD3 R9, P0, PT, R248.reuse, R228, RZ ;  /* 0x000000e4f8097210 */ /* 0x040fe20007f1e0ff */
[----:B------:R-:W4:Y:S01]  /*94f0*/  LDL.LU R225, [R1+0x94] ;  /* 0x0000940001e17983 */ /* 0x000f220000300800 */
[-C--:B------:R-:W-:Y:S02]  /*9500*/  LEA.HI.X.SX32 R18, R223, R25.reuse, 0x1, P4 ;  /* 0x00000019df127211 */ /* 0x080fe400020f0eff */
[----:B------:R-:W-:Y:S01]  /*9510*/  IADD3 R7, P6, PT, R248, R226, RZ ;  /* 0x000000e2f8077210 */ /* 0x000fe20007fde0ff */
[----:B------:R-:W5:Y:S01]  /*9520*/  LDL.LU R223, [R1+0x98] ;  /* 0x0000980001df7983 */ /* 0x000f620000300800 */
[-C--:B------:R-:W-:Y:S02]  /*9530*/  LEA.HI.X.SX32 R16, R228, R25.reuse, 0x1, P0 ;  /* 0x00000019e4107211 */ /* 0x080fe400000f0eff */
[----:B------:R-:W-:Y:S01]  /*9540*/  IADD3 R251, P5, PT, R248, R224, RZ ;  /* 0x000000e0f8fb7210 */ /* 0x000fe20007fbe0ff */
[----:B------:R-:W5:Y:S01]  /*9550*/  LDL.LU R230, [R1+0x9c] ;  /* 0x00009c0001e67983 */ /* 0x000f620000300800 */
[----:B------:R-:W-:-:S03]  /*9560*/  LEA.HI.X.SX32 R15, R226, R25, 0x1, P6 ;  /* 0x00000019e20f7211 */ /* 0x000fc600030f0eff */
[----:B------:R-:W5:Y:S01]  /*9570*/  LDL.LU R228, [R1+0xa0] ;  /* 0x0000a00001e47983 */ /* 0x000f620000300800 */
[----:B------:R-:W-:-:S03]  /*9580*/  LEA.HI.X.SX32 R252, R224, R25, 0x1, P5 ;  /* 0x00000019e0fc7211 */ /* 0x000fc600028f0eff */
[----:B------:R-:W5:Y:S04]  /*9590*/  LDL.LU R226, [R1+0xa4] ;  /* 0x0000a40001e27983 */ /* 0x000f680000300800 */
        /* <DEDUP_REMOVED lines=10> */
[----:B------:R-:W5:Y:S01]  /*9640*/  LDL.LU R155, [R1+0xd0] ;  /* 0x0000d000019b7983 */ /* 0x000f620000300800 */
[----:B------:R-:W-:-:S02]  /*9650*/  IADD3 R249, P4, PT, R248, R237, RZ ;  /* 0x000000edf8f97210 */ /* 0x000fc40007f9e0ff */
[C---:B------:R-:W-:Y:S02]  /*9660*/  IADD3 R245, P6, PT, R248.reuse, R235, RZ ;  /* 0x000000ebf8f57210 */ /* 0x040fe40007fde0ff */
[----:B------:R-:W-:Y:S02]  /*9670*/  LEA.HI.X.SX32 R13, R237, R25, 0x1, P4 ;  /* 0x00000019ed0d7211 */ /* 0x000fe400020f0eff */
[C---:B------:R-:W-:Y:S02]  /*9680*/  IADD3 R243, P5, PT, R248.reuse, R232, RZ ;  /* 0x000000e8f8f37210 */ /* 0x040fe40007fbe0ff */
[C---:B------:R-:W-:Y:S02]  /*9690*/  IADD3 R241, P4, PT, R248.reuse, R233, RZ ;  /* 0x000000e9f8f17210 */ /* 0x040fe40007f9e0ff */
[----:B------:R-:W-:Y:S02]  /*96a0*/  LEA.HI.X.SX32 R246, R235, R25, 0x1, P6 ;  /* 0x00000019ebf67211 */ /* 0x000fe400030f0eff */
[----:B------:R-:W-:-:S02]  /*96b0*/  IADD3 R247, P0, PT, R248, R234, RZ ;  /* 0x000000eaf8f77210 */ /* 0x000fc40007f1e0ff */
[-C--:B------:R-:W-:Y:S02]  /*96c0*/  LEA.HI.X.SX32 R244, R232, R25.reuse, 0x1, P5 ;  /* 0x00000019e8f47211 */ /* 0x080fe400028f0eff */
[-C--:B------:R-:W-:Y:S02]  /*96d0*/  LEA.HI.X.SX32 R242, R233, R25.reuse, 0x1, P4 ;  /* 0x00000019e9f27211 */ /* 0x080fe400020f0eff */
[----:B------:R-:W-:Y:S02]  /*96e0*/  LEA.HI.X.SX32 R11, R234, R25, 0x1, P0 ;  /* 0x00000019ea0b7211 */ /* 0x000fe400000f0eff */
[----:B------:R-:W-:-:S04]  /*96f0*/  IADD3 R239, P0, PT, R248, R231, RZ ;  /* 0x000000e7f8ef7210 */ /* 0x000fc80007f1e0ff */
[----:B------:R-:W-:Y:S02]  /*9700*/  LEA.HI.X.SX32 R240, R231, R25, 0x1, P0 ;  /* 0x00000019e7f07211 */ /* 0x000fe400000f0eff */
[C---:B--2---:R-:W-:Y:S02]  /*9710*/  IADD3 R237, P6, PT, R248.reuse, R229, RZ ;  /* 0x000000e5f8ed7210 */ /* 0x044fe40007fde0ff */
[C---:B---3--:R-:W-:Y:S02]  /*9720*/  IADD3 R235, P5, PT, R248.reuse, R227, RZ ;  /* 0x000000e3f8eb7210 */ /* 0x048fe40007fbe0ff */
[----:B----4-:R-:W-:Y:S02]  /*9730*/  IADD3 R233, P4, PT, R248, R225, RZ ;  /* 0x000000e1f8e97210 */ /* 0x010fe40007f9e0ff */
[-C--:B------:R-:W-:Y:S02]  /*9740*/  LEA.HI.X.SX32 R238, R229, R25.reuse, 0x1, P6 ;  /* 0x00000019e5ee7211 */ /* 0x080fe400030f0eff */
[----:B------:R-:W-:-:S02]  /*9750*/  LEA.HI.X.SX32 R236, R227, R25, 0x1, P5 ;  /* 0x00000019e3ec7211 */ /* 0x000fc400028f0eff */
[-C--:B------:R-:W-:Y:S02]  /*9760*/  LEA.HI.X.SX32 R234, R225, R25.reuse, 0x1, P4 ;  /* 0x00000019e1ea7211 */ /* 0x080fe400020f0eff */
[C---:B-----5:R-:W-:Y:S02]  /*9770*/  IADD3 R229, P6, PT, R248.reuse, R230, RZ ;  /* 0x000000e6f8e57210 */ /* 0x060fe40007fde0ff */
[C---:B------:R-:W-:Y:S02]  /*9780*/  IADD3 R227, P5, PT, R248.reuse, R228, RZ ;  /* 0x000000e4f8e37210 */ /* 0x040fe40007fbe0ff */
[----:B------:R-:W-:Y:S02]  /*9790*/  IADD3 R225, P4, PT, R248, R226, RZ ;  /* 0x000000e2f8e17210 */ /* 0x000fe40007f9e0ff */
[----:B------:R-:W-:Y:S02]  /*97a0*/  LEA.HI.X.SX32 R230, R230, R25, 0x1, P6 ;  /* 0x00000019e6e67211 */ /* 0x000fe400030f0eff */
[----:B------:R-:W-:-:S02]  /*97b0*/  IADD3 R231, P0, PT, R248, R223, RZ ;  /* 0x000000dff8e77210 */ /* 0x000fc40007f1e0ff */
[-C--:B------:R-:W-:Y:S02]  /*97c0*/  LEA.HI.X.SX32 R228, R228, R25.reuse, 0x1, P5 ;  /* 0x00000019e4e47211 */ /* 0x080fe400028f0eff */
[----:B------:R-:W-:Y:S02]  /*97d0*/  IADD3 R221, P6, PT, R248, R138, RZ ;  /* 0x0000008af8dd7210 */ /* 0x000fe40007fde0ff */
[-C--:B------:R-:W-:Y:S02]  /*97e0*/  LEA.HI.X.SX32 R226, R226, R25.reuse, 0x1, P4 ;  /* 0x00000019e2e27211 */ /* 0x080fe400020f0eff */
[C---:B------:R-:W-:Y:S02]  /*97f0*/  IADD3 R219, P5, PT, R248.reuse, R156, RZ ;  /* 0x0000009cf8db7210 */ /* 0x040fe40007fbe0ff */
[----:B------:R-:W-:Y:S02]  /*9800*/  IADD3 R217, P4, PT, R248, R150, RZ ;  /* 0x00000096f8d97210 */ /* 0x000fe40007f9e0ff */
[----:B------:R-:W-:-:S02]  /*9810*/  LEA.HI.X.SX32 R232, R223, R25, 0x1, P0 ;  /* 0x00000019dfe87211 */ /* 0x000fc400000f0eff */
[-C--:B------:R-:W-:Y:S02]  /*9820*/  LEA.HI.X.SX32 R6, R138, R25.reuse, 0x1, P6 ;  /* 0x000000198a067211 */ /* 0x080fe400030f0eff */
[C---:B------:R-:W-:Y:S01]  /*9830*/  IADD3 R223, P0, PT, R248.reuse, R224, RZ ;  /* 0x000000e0f8df7210 */ /* 0x040fe20007f1e0ff */
[----:B------:R-:W2:Y:S01]  /*9840*/  LDL.LU R138, [R1+0xe4] ;  /* 0x0000e400018a7983 */ /* 0x000ea20000300800 */
[----:B------:R-:W-:Y:S02]  /*9850*/  IADD3 R213, P6, PT, R248, R152, RZ ;  /* 0x00000098f8d57210 */ /* 0x000fe40007fde0ff */
[-C--:B------:R-:W-:Y:S02]  /*9860*/  LEA.HI.X.SX32 R220, R156, R25.reuse, 0x1, P5 ;  /* 0x000000199cdc7211 */ /* 0x080fe400028f0eff */
[-C--:B------:R-:W-:Y:S02]  /*9870*/  LEA.HI.X.SX32 R218, R150, R25.reuse, 0x1, P4 ;  /* 0x0000001996da7211 */ /* 0x080fe400020f0eff */
[----:B------:R-:W-:Y:S01]  /*9880*/  IADD3 R211, P5, PT, R248, R154, RZ ;  /* 0x0000009af8d37210 */ /* 0x000fe20007fbe0ff */
[----:B------:R-:W3:Y:S01]  /*9890*/  LDL.LU R150, [R1+0xe8] ;  /* 0x0000e80001967983 */ /* 0x000ee20000300800 */
[----:B------:R-:W-:-:S02]  /*98a0*/  LEA.HI.X.SX32 R224, R224, R25, 0x1, P0 ;  /* 0x00000019e0e07211 */ /* 0x000fc400000f0eff */
[----:B------:R-:W-:Y:S01]  /*98b0*/  LEA.HI.X.SX32 R214, R152, R25, 0x1, P6 ;  /* 0x0000001998d67211 */ /* 0x000fe200030f0eff */
[----:B------:R-:W4:Y:S01]  /*98c0*/  LDL.LU R156, [R1+0xd8] ;  /* 0x0000d800019c7983 */ /* 0x000f220000300800 */
[----:B------:R-:W-:Y:S02]  /*98d0*/  IADD3 R215, P0, PT, R248, R157, RZ ;  /* 0x0000009df8d77210 */ /* 0x000fe40007f1e0ff */
[----:B------:R-:W-:Y:S01]  /*98e0*/  LEA.HI.X.SX32 R212, R154, R25, 0x1, P5 ;  /* 0x000000199ad47211 */ /* 0x000fe200028f0eff */
[----:B------:R-:W5:Y:S01]  /*98f0*/  LDL.LU R152, [R1+0xf0] ;  /* 0x0000f00001987983 */ /* 0x000f620000300800 */
[C---:B------:R-:W-:Y:S02]  /*9900*/  IADD3 R209, P4, PT, R248.reuse, R151, RZ ;  /* 0x00000097f8d17210 */ /* 0x040fe40007f9e0ff */
[----:B------:R-:W-:Y:S01]  /*9910*/  IADD3 R205, P6, PT, R248, R153, RZ ;  /* 0x00000099f8cd7210 */ /* 0x000fe20007fde0ff */
[----:B------:R-:W5:Y:S01]  /*9920*/  LDL.LU R154, [R1+0xf4] ;  /* 0x0000f400019a7983 */ /* 0x000f620000300800 */
[----:B------:R-:W-:-:S02]  /*9930*/  LEA.HI.X.SX32 R216, R157, R25, 0x1, P0 ;  /* 0x000000199dd87211 */ /* 0x000fc400000f0eff */
[----:B------:R-:W-:Y:S01]  /*9940*/  IADD3 R203, P5, PT, R248, R155, RZ ;  /* 0x0000009bf8cb7210 */ /* 0x000fe20007fbe0ff */
[----:B------:R-:W5:Y:S01]  /*9950*/  LDL.LU R157, [R1+0xf8] ;  /* 0x0000f800019d7983 */ /* 0x000f620000300800 */
[-C--:B------:R-:W-:Y:S02]  /*9960*/  LEA.HI.X.SX32 R210, R151, R25.reuse, 0x1, P4 ;  /* 0x0000001997d27211 */ /* 0x080fe400020f0eff */
[-C--:B------:R-:W-:Y:S01]  /*9970*/  LEA.HI.X.SX32 R206, R153, R25.reuse, 0x1, P6 ;  /* 0x0000001999ce7211 */ /* 0x080fe200030f0eff */
[----:B------:R-:W5:Y:S01]  /*9980*/  LDL.LU R151, [R1+0xdc] ;  /* 0x0000dc0001977983 */ /* 0x000f620000300800 */
[----:B------:R-:W-:-:S03]  /*9990*/  LEA.HI.X.SX32 R204, R155, R25, 0x1, P5 ;  /* 0x000000199bcc7211 */ /* 0x000fc600028f0eff */
[----:B------:R-:W5:Y:S04]  /*99a0*/  LDL.LU R153, [R1+0x100] ;  /* 0x0001000001997983 */ /* 0x000f680000300800 */
[----:B------:R-:W5:Y:S01]  /*99b0*/  LDL.LU R155, [R1+0x104] ;  /* 0x00010400019b7983 */ /* 0x000f620000300800 */
[----:B------:R-:W-:Y:S01]  /*99c0*/  SHF.R.S32.HI R74, RZ, 0x1f, R250 ;  /* 0x0000001fff4a7819 */ /* 0x000fe200000114fa */
[----:B------:R-:W-:Y:S01]  /*99d0*/  IMAD R141, R70, 0x3f, RZ ;  /* 0x0000003f468d7824 */ /* 0x000fe200078e02ff */
[----:B------:R-:W-:Y:S01]  /*99e0*/  IADD3 R186, P4, PT, R250, R70, RZ ;  /* 0x00000046faba7210 */ /* 0x000fe20007f9e0ff */
[----:B------:R-:W5:Y:S01]  /*99f0*/  LDL.LU R143, [R1+0x108] ;  /* 0x00010800018f7983 */ /* 0x000f620000300800 */
[----:B------:R-:W-:Y:S02]  /*9a00*/  IADD3 R207, P0, PT, R248, R139, RZ ;  /* 0x0000008bf8cf7210 */ /* 0x000fe40007f1e0ff */
[----:B------:R-:W-:Y:S01]  /*9a10*/  LEA.HI.X.SX32 R185, R70, R74, 0x1, P4 ;  /* 0x0000004a46b97211 */ /* 0x000fe200020f0eff */
[----:B------:R-:W5:Y:S01]  /*9a20*/  LDL.LU R140, [R1+0xe0] ;  /* 0x0000e000018c7983 */ /* 0x000f620000300800 */
[----:B------:R-:W-:-:S02]  /*9a30*/  IADD3 R201, P4, PT, R250, R141, RZ ;  /* 0x0000008dfac97210 */ /* 0x000fc40007f9e0ff */
[----:B------:R-:W-:Y:S02]  /*9a40*/  LEA.HI.X.SX32 R208, R139, R25, 0x1, P0 ;  /* 0x000000198bd07211 */ /* 0x000fe400000f0eff */
[----:B------:R-:W5:Y:S01]  /*9a50*/  LDL.LU R139, [R1+0x110] ;  /* 0x00011000018b7983 */ /* 0x000f620000300800 */
[----:B------:R-:W-:-:S03]  /*9a60*/  LEA.HI.X.SX32 R202, R141, R74, 0x1, P4 ;  /* 0x0000004a8dca7211 */ /* 0x000fc600020f0eff */
[----:B------:R-:W5:Y:S01]  /*9a70*/  LDL.LU R141, [R1+0x114] ;  /* 0x00011400018d7983 */ /* 0x000f620000300800 */
[----:B--2---:R-:W-:-:S04]  /*9a80*/  IADD3 R199, P5, PT, R250, R138, RZ ;  /* 0x0000008afac77210 */ /* 0x004fc80007fbe0ff */
[----:B------:R-:W-:Y:S02]  /*9a90*/  LEA.HI.X.SX32 R200, R138, R74, 0x1, P5 ;  /* 0x0000004a8ac87211 */ /* 0x000fe400028f0eff */
[----:B------:R-:W2:Y:S01]  /*9aa0*/  LDL.LU R138, [R1+0x118] ;  /* 0x00011800018a7983 */ /* 0x000ea20000300800 */
[C---:B---3--:R-:W-:Y:S02]  /*9ab0*/  IADD3 R197, P0, PT, R250.reuse, R150, RZ ;  /* 0x00000096fac57210 */ /* 0x048fe40007f1e0ff */
[----:B----4-:R-:W-:Y:S02]  /*9ac0*/  IADD3 R195, P6, PT, R250, R156, RZ ;  /* 0x0000009cfac37210 */ /* 0x010fe40007fde0ff */
[----:B------:R-:W-:Y:S02]  /*9ad0*/  LEA.HI.X.SX32 R198, R150, R74, 0x1, P0 ;  /* 0x0000004a96c67211 */ /* 0x000fe400000f0eff */
[----:B-----5:R-:W-:Y:S01]  /*9ae0*/  IADD3 R193, P4, PT, R250, R152, RZ ;  /* 0x00000098fac17210 */ /* 0x020fe20007f9e0ff */
[----:B------:R-:W3:Y:S01]  /*9af0*/  LDL.LU R150, [R1+0xec] ;  /* 0x0000ec0001967983 */ /* 0x000ee20000300800 */
[----:B------:R-:W-:-:S02]  /*9b00*/  LEA.HI.X.SX32 R196, R156, R74, 0x1, P6 ;  /* 0x0000004a9cc47211 */ /* 0x000fc400030f0eff */
[----:B------:R-:W-:Y:S01]  /*9b10*/  IADD3 R191, P5, PT, R250, R154, RZ ;  /* 0x0000009afabf7210 */ /* 0x000fe20007fbe0ff */
[----:B------:R-:W4:Y:S01]  /*9b20*/  LDL.LU R156, [R1+0x120] ;  /* 0x00012000019c7983 */ /* 0x000f220000300800 */
[-C--:B------:R-:W-:Y:S02]  /*9b30*/  LEA.HI.X.SX32 R194, R152, R74.reuse, 0x1, P4 ;  /* 0x0000004a98c27211 */ /* 0x080fe400020f0eff */
[----:B------:R-:W-:Y:S01]  /*9b40*/  IADD3 R189, P0, PT, R250, R157, RZ ;  /* 0x0000009dfabd7210 */ /* 0x000fe20007f1e0ff */
[----:B------:R-:W5:Y:S01]  /*9b50*/  LDL.LU R152, [R1+0x124] ;  /* 0x0001240001987983 */ /* 0x000f620000300800 */
[-C--:B------:R-:W-:Y:S02]  /*9b60*/  LEA.HI.X.SX32 R192, R154, R74.reuse, 0x1, P5 ;  /* 0x0000004a9ac07211 */ /* 0x080fe400028f0eff */
[----:B------:R-:W-:Y:S01]  /*9b70*/  IADD3 R76, P6, PT, R250, R151, RZ ;  /* 0x00000097fa4c7210 */ /* 0x000fe20007fde0ff */
[----:B------:R-:W5:Y:S01]  /*9b80*/  LDL.LU R154, [R1+0x128] ;  /* 0x00012800019a7983 */ /* 0x000f620000300800 */
[----:B------:R-:W-:-:S02]  /*9b90*/  LEA.HI.X.SX32 R190, R157, R74, 0x1, P0 ;  /* 0x0000004a9dbe7211 */ /* 0x000fc400000f0eff */
[C---:B------:R-:W-:Y:S01]  /*9ba0*/  IADD3 R78, P4, PT, R250.reuse, R153, RZ ;  /* 0x00000099fa4e7210 */ /* 0x040fe20007f9e0ff */
[----:B------:R-:W5:Y:S01]  /*9bb0*/  LDL.LU R157, [R1+0xfc] ;  /* 0x0000fc00019d7983 */ /* 0x000f620000300800 */
[-C--:B------:R-:W-:Y:S02]  /*9bc0*/  LEA.HI.X.SX32 R187, R151, R74.reuse, 0x1, P6 ;  /* 0x0000004a97bb7211 */ /* 0x080fe400030f0eff */
[----:B------:R-:W-:Y:S01]  /*9bd0*/  IADD3 R80, P5, PT, R250, R155, RZ ;  /* 0x0000009bfa507210 */ /* 0x000fe20007fbe0ff */
[----:B------:R-:W5:Y:S01]  /*9be0*/  LDL.LU R151, [R1+0x12c] ;  /* 0x00012c0001977983 */ /* 0x000f620000300800 */
[----:B------:R-:W-:-:S03]  /*9bf0*/  LEA.HI.X.SX32 R77, R153, R74, 0x1, P4 ;  /* 0x0000004a994d7211 */ /* 0x000fc600020f0eff */
[----:B------:R-:W5:Y:S01]  /*9c00*/  LDL.LU R153, [R1+0x130] ;  /* 0x0001300001997983 */ /* 0x000f620000300800 */
[----:B------:R-:W-:-:S03]  /*9c10*/  LEA.HI.X.SX32 R79, R155, R74, 0x1, P5 ;  /* 0x0000004a9b4f7211 */ /* 0x000fc600028f0eff */
[----:B------:R-:W5:Y:S01]  /*9c20*/  LDL.LU R155, [R1+0x138] ;  /* 0x00013800019b7983 */ /* 0x000f620000300800 */
[C---:B------:R-:W-:Y:S02]  /*9c30*/  IADD3 R82, P0, PT, R250.reuse, R143, RZ ;  /* 0x0000008ffa527210 */ /* 0x040fe40007f1e0ff */
[C---:B------:R-:W-:Y:S01]  /*9c40*/  IADD3 R84, P6, PT, R250.reuse, R140, RZ ;  /* 0x0000008cfa547210 */ /* 0x040fe20007fde0ff */
[----:B------:R-:W5:Y:S01]  /*9c50*/  LDL.LU R142, [R1+0x10c] ;  /* 0x00010c00018e7983 */ /* 0x000f620000300800 */
[C---:B------:R-:W-:Y:S02]  /*9c60*/  IADD3 R86, P4, PT, R250.reuse, R139, RZ ;  /* 0x0000008bfa567210 */ /* 0x040fe40007f9e0ff */
[-C--:B------:R-:W-:Y:S02]  /*9c70*/  LEA.HI.X.SX32 R81, R143, R74.reuse, 0x1, P0 ;  /* 0x0000004a8f517211 */ /* 0x080fe400000f0eff */
[----:B------:R-:W-:Y:S01]  /*9c80*/  IADD3 R88, P5, PT, R250, R141, RZ ;  /* 0x0000008dfa587210 */ /* 0x000fe20007fbe0ff */
[----:B------:R-:W5:Y:S01]  /*9c90*/  LDL.LU R143, [R1+0x13c] ;  /* 0x00013c00018f7983 */ /* 0x000f620000300800 */
[----:B------:R-:W-:-:S02]  /*9ca0*/  LEA.HI.X.SX32 R83, R140, R74, 0x1, P6 ;  /* 0x0000004a8c537211 */ /* 0x000fc400030f0eff */
[-C--:B------:R-:W-:Y:S02]  /*9cb0*/  LEA.HI.X.SX32 R85, R139, R74.reuse, 0x1, P4 ;  /* 0x0000004a8b557211 */ /* 0x080fe400020f0eff */
[----:B------:R-:W5:Y:S01]  /*9cc0*/  LDL.LU R139, [R1+0x140] ;  /* 0x00014000018b7983 */ /* 0x000f620000300800 */
[----:B------:R-:W-:-:S03]  /*9cd0*/  LEA.HI.X.SX32 R87, R141, R74, 0x1, P5 ;  /* 0x0000004a8d577211 */ /* 0x000fc600028f0eff */
[----:B------:R-:W5:Y:S04]  /*9ce0*/  LDL.LU R140, [R1+0x148] ;  /* 0x00014800018c7983 */ /* 0x000f680000300800 */
[----:B------:R-:W5:Y:S01]  /*9cf0*/  LDL.LU R141, [R1+0x11c] ;  /* 0x00011c00018d7983 */ /* 0x000f620000300800 */
[----:B--2---:R-:W-:-:S04]  /*9d00*/  IADD3 R90, P0, PT, R250, R138, RZ ;  /* 0x0000008afa5a7210 */ /* 0x004fc80007f1e0ff */
[----:B------:R-:W-:Y:S02]  /*9d10*/  LEA.HI.X.SX32 R89, R138, R74, 0x1, P0 ;  /* 0x0000004a8a597211 */ /* 0x000fe400000f0eff */
[----:B---3--:R-:W-:-:S04]  /*9d20*/  IADD3 R92, P6, PT, R250, R150, RZ ;  /* 0x00000096fa5c7210 */ /* 0x008fc80007fde0ff */
[----:B------:R-:W-:Y:S02]  /*9d30*/  LEA.HI.X.SX32 R91, R150, R74, 0x1, P6 ;  /* 0x0000004a965b7211 */ /* 0x000fe400030f0eff */
[C---:B----4-:R-:W-:Y:S01]  /*9d40*/  IADD3 R94, P4, PT, R250.reuse, R156, RZ ;  /* 0x0000009cfa5e7210 */ /* 0x050fe20007f9e0ff */
[----:B------:R-:W2:Y:S01]  /*9d50*/  LDL.LU R150, [R1+0x14c] ;  /* 0x00014c0001967983 */ /* 0x000ea20000300800 */
[----:B-----5:R-:W-:-:S03]  /*9d60*/  IADD3 R96, P5, PT, R250, R152, RZ ;  /* 0x00000098fa607210 */ /* 0x020fc60007fbe0ff */
[----:B------:R-:W3:Y:S01]  /*9d70*/  LDL.LU R138, [R1+0x154] ;  /* 0x00015400018a7983 */ /* 0x000ee20000300800 */
[----:B------:R-:W-:Y:S02]  /*9d80*/  IADD3 R98, P0, PT, R250, R154, RZ ;  /* 0x0000009afa627210 */ /* 0x000fe40007f1e0ff */
[-C--:B------:R-:W-:Y:S02]  /*9d90*/  LEA.HI.X.SX32 R95, R152, R74.reuse, 0x1, P5 ;  /* 0x0000004a985f7211 */ /* 0x080fe400028f0eff */
[-C--:B------:R-:W-:Y:S01]  /*9da0*/  LEA.HI.X.SX32 R93, R156, R74.reuse, 0x1, P4 ;  /* 0x0000004a9c5d7211 */ /* 0x080fe200020f0eff */
[----:B------:R-:W4:Y:S01]  /*9db0*/  LDL.LU R152, [R1+0x158] ;  /* 0x0001580001987983 */ /* 0x000f220000300800 */
[----:B------:R-:W-:Y:S02]  /*9dc0*/  IADD3 R100, P6, PT, R250, R157, RZ ;  /* 0x0000009dfa647210 */ /* 0x000fe40007fde0ff */
[----:B------:R-:W-:Y:S02]  /*9dd0*/  LEA.HI.X.SX32 R97, R154, R74, 0x1, P0 ;  /* 0x0000004a9a617211 */ /* 0x000fe400000f0eff */
[C---:B------:R-:W-:Y:S01]  /*9de0*/  IADD3 R102, P4, PT, R250.reuse, R151, RZ ;  /* 0x00000097fa667210 */ /* 0x040fe20007f9e0ff */
[----:B------:R-:W5:Y:S01]  /*9df0*/  LDL.LU R154, [R1+0x15c] ;  /* 0x00015c00019a7983 */ /* 0x000f620000300800 */
[----:B------:R-:W-:-:S03]  /*9e00*/  IADD3 R104, P5, PT, R250, R153, RZ ;  /* 0x00000099fa687210 */ /* 0x000fc60007fbe0ff */
[----:B------:R-:W5:Y:S01]  /*9e10*/  LDL.LU R156, [R1+0x160] ;  /* 0x00016000019c7983 */ /* 0x000f620000300800 */
[-C--:B------:R-:W-:Y:S02]  /*9e20*/  LEA.HI.X.SX32 R99, R157, R74.reuse, 0x1, P6 ;  /* 0x0000004a9d637211 */ /* 0x080fe400030f0eff */
        /* <DEDUP_REMOVED lines=8> */
[C---:B------:R-:W-:Y:S02]  /*9eb0*/  IADD3 R110, P4, PT, R250.reuse, R143, RZ ;  /* 0x0000008ffa6e7210 */ /* 0x040fe40007f9e0ff */
[C---:B------:R-:W-:Y:S02]  /*9ec0*/  IADD3 R108, P6, PT, R250.reuse, R142, RZ ;  /* 0x0000008efa6c7210 */ /* 0x040fe40007fde0ff */
[C---:B------:R-:W-:Y:S02]  /*9ed0*/  IADD3 R112, P5, PT, R250.reuse, R139, RZ ;  /* 0x0000008bfa707210 */ /* 0x040fe40007fbe0ff */
[----:B------:R-:W-:-:S02]  /*9ee0*/  IADD3 R114, P0, PT, R250, R140, RZ ;  /* 0x0000008cfa727210 */ /* 0x000fc40007f1e0ff */
[-C--:B------:R-:W-:Y:S02]  /*9ef0*/  LEA.HI.X.SX32 R109, R143, R74.reuse, 0x1, P4 ;  /* 0x0000004a8f6d7211 */ /* 0x080fe400020f0eff */
[-C--:B------:R-:W-:Y:S02]  /*9f00*/  LEA.HI.X.SX32 R107, R142, R74.reuse, 0x1, P6 ;  /* 0x0000004a8e6b7211 */ /* 0x080fe400030f0eff */
[-C--:B------:R-:W-:Y:S01]  /*9f10*/  LEA.HI.X.SX32 R111, R139, R74.reuse, 0x1, P5 ;  /* 0x0000004a8b6f7211 */ /* 0x080fe200028f0eff */
[----:B------:R-:W5:Y:S01]  /*9f20*/  LDL.LU R142, [R1+0x174] ;  /* 0x00017400018e7983 */ /* 0x000f620000300800 */
[----:B------:R-:W-:Y:S02]  /*9f30*/  IADD3 R116, P6, PT, R250, R141, RZ ;  /* 0x0000008dfa747210 */ /* 0x000fe40007fde0ff */
[-C--:B------:R-:W-:Y:S01]  /*9f40*/  LEA.HI.X.SX32 R113, R140, R74.reuse, 0x1, P0 ;  /* 0x0000004a8c717211 */ /* 0x080fe200000f0eff */
[----:B------:R-:W5:Y:S01]  /*9f50*/  LDL.LU R143, [R1+0x178] ;  /* 0x00017800018f7983 */ /* 0x000f620000300800 */
[----:B------:R-:W-:-:S03]  /*9f60*/  LEA.HI.X.SX32 R115, R141, R74, 0x1, P6 ;  /* 0x0000004a8d737211 */ /* 0x000fc600030f0eff */
[----:B------:R-:W5:Y:S04]  /*9f70*/  LDL.LU R139, [R1+0x144] ;  /* 0x00014400018b7983 */ /* 0x000f680000300800 */
[----:B------:R-:W5:Y:S01]  /*9f80*/  LDL.LU R141, [R1+0x17c] ;  /* 0x00017c00018d7983 */ /* 0x000f620000300800 */
[C---:B--2---:R-:W-:Y:S02]  /*9f90*/  IADD3 R118, P4, PT, R250.reuse, R150, RZ ;  /* 0x00000096fa767210 */ /* 0x044fe40007f9e0ff */
[----:B---3--:R-:W-:Y:S02]  /*9fa0*/  IADD3 R120, P5, PT, R250, R138, RZ ;  /* 0x0000008afa787210 */ /* 0x008fe40007fbe0ff */
[-C--:B------:R-:W-:Y:S02]  /*9fb0*/  LEA.HI.X.SX32 R117, R150, R74.reuse, 0x1, P4 ;  /* 0x0000004a96757211 */ /* 0x080fe400020f0eff */
[----:B------:R-:W-:Y:S01]  /*9fc0*/  LEA.HI.X.SX32 R119, R138, R74, 0x1, P5 ;  /* 0x0000004a8a777211 */ /* 0x000fe200028f0eff */
[----:B------:R-:W2:Y:S01]  /*9fd0*/  LDL.LU R150, [R1+0x180] ;  /* 0x0001800001967983 */ /* 0x000ea20000300800 */
[----:B----4-:R-:W-:-:S02]  /*9fe0*/  IADD3 R122, P0, PT, R250, R152, RZ ;  /* 0x00000098fa7a7210 */ /* 0x010fc40007f1e0ff */
[----:B-----5:R-:W-:Y:S02]  /*9ff0*/  IADD3 R124, P4, PT, R250, R154, RZ ;  /* 0x0000009afa7c7210 */ /* 0x020fe40007f9e0ff */
[----:B------:R-:W-:Y:S02]  /*a000*/  LEA.HI.X.SX32 R121, R152, R74, 0x1, P0 ;  /* 0x0000004a98797211 */ /* 0x000fe400000f0eff */
[----:B------:R-:W-:Y:S01]  /*a010*/  IADD3 R126, P5, PT, R250, R156, RZ ;  /* 0x0000009cfa7e7210 */ /* 0x000fe20007fbe0ff */
[----:B------:R-:W3:Y:S01]  /*a020*/  LDL.LU R152, [R1+0x184] ;  /* 0x0001840001987983 */ /* 0x000ee20000300800 */
[-C--:B------:R-:W-:Y:S02]  /*a030*/  LEA.HI.X.SX32 R123, R154, R74.reuse, 0x1, P4 ;  /* 0x0000004a9a7b7211 */ /* 0x080fe400020f0eff */
[----:B------:R-:W-:Y:S01]  /*a040*/  IADD3 R128, P0, PT, R250, R157, RZ ;  /* 0x0000009dfa807210 */ /* 0x000fe20007f1e0ff */
[----:B------:R-:W4:Y:S01]  /*a050*/  LDL.LU R154, [R1+0x150] ;  /* 0x00015000019a7983 */ /* 0x000f220000300800 */
[----:B------:R-:W-:-:S02]  /*a060*/  LEA.HI.X.SX32 R125, R156, R74, 0x1, P5 ;  /* 0x0000004a9c7d7211 */ /* 0x000fc400028f0eff */
[C---:B------:R-:W-:Y:S01]  /*a070*/  IADD3 R130, P4, PT, R250.reuse, R151, RZ ;  /* 0x00000097fa827210 */ /* 0x040fe20007f9e0ff */
[----:B------:R-:W5:Y:S01]  /*a080*/  LDL.LU R156, [R1+0x18c] ;  /* 0x00018c00019c7983 */ /* 0x000f620000300800 */
[-C--:B------:R-:W-:Y:S02]  /*a090*/  LEA.HI.X.SX32 R127, R157, R74.reuse, 0x1, P0 ;  /* 0x0000004a9d7f7211 */ /* 0x080fe400000f0eff */
[C---:B------:R-:W-:Y:S02]  /*a0a0*/  IADD3 R132, P5, PT, R250.reuse, R153, RZ ;  /* 0x00000099fa847210 */ /* 0x040fe40007fbe0ff */
        /* <DEDUP_REMOVED lines=21> */
[----:B-1----:R-:W-:-:S04]  /*a200*/  IMAD.WIDE.U32 R68, R68, 0xc, R4 ;  /* 0x0000000c44447825 */ /* 0x002fc800078e0004 */
[----:B------:R-:W-:Y:S02]  /*a210*/  IMAD R8, R8, 0xc, RZ ;  /* 0x0000000c08087824 */ /* 0x000fe400078e02ff */
[----:B------:R-:W-:-:S04]  /*a220*/  IMAD.WIDE.U32 R72, R71, 0xc, R72 ;  /* 0x0000000c47487825 */ /* 0x000fc800078e0048 */
[----:B------:R-:W-:Y:S01]  /*a230*/  IMAD.IADD R71, R69, 0x1, R8 ;  /* 0x0000000145477824 */ /* 0x000fe200078e0208 */
[C---:B------:R-:W-:Y:S01]  /*a240*/  SHF.L.U64.HI R8, R20.reuse, 0x2, R23 ;  /* 0x0000000214087819 */ /* 0x040fe20000010217 */
[----:B------:R-:W-:Y:S01]  /*a250*/  IMAD.SHL.U32 R20, R20, 0x4, RZ ;  /* 0x0000000414147824 */ /* 0x000fe200078e00ff */
[----:B------:R-:W-:-:S03]  /*a260*/  SHF.L.U64.HI R22, R17, 0x2, R22 ;  /* 0x0000000211167819 */ /* 0x000fc60000010216 */
[----:B------:R1:W-:Y:S01]  /*a270*/  STL [R1+0x34], R8 ;  /* 0x0000340801007387 */ /* 0x0003e20000100800 */
[----:B------:R-:W-:-:S03]  /*a280*/  IADD3 R136, P4, PT, R250, R142, RZ ;  /* 0x0000008efa887210 */ /* 0x000fc60007f9e0ff */
[----:B------:R1:W-:Y:S02]  /*a290*/  STL [R1+0x30], R20 ;  /* 0x0000301401007387 */ /* 0x0003e40000100800 */
[----:B-1----:R-:W-:Y:S02]  /*a2a0*/  IMAD.SHL.U32 R8, R17, 0x4, RZ ;  /* 0x0000000411087824 */ /* 0x002fe400078e00ff */
[----:B------:R-:W-:Y:S01]  /*a2b0*/  STL [R1+0x2c], R22 ;  /* 0x00002c1601007387 */ /* 0x000fe20000100800 */
[C---:B------:R-:W-:Y:S01]  /*a2c0*/  IMAD.SHL.U32 R17, R14.reuse, 0x4, RZ ;  /* 0x000000040e117824 */ /* 0x040fe200078e00ff */
[----:B------:R-:W-:Y:S02]  /*a2d0*/  SHF.L.U64.HI R20, R14, 0x2, R21 ;  /* 0x000000020e147819 */ /* 0x000fe40000010215 */
[----:B------:R1:W-:Y:S01]  /*a2e0*/  STL [R1+0x28], R8 ;  /* 0x0000280801007387 */ /* 0x0003e20000100800 */
[----:B------:R-:W-:Y:S02]  /*a2f0*/  LEA.HI.X.SX32 R135, R142, R74, 0x1, P4 ;  /* 0x0000004a8e877211 */ /* 0x000fe400020f0eff */
[----:B------:R-:W-:-:S02]  /*a300*/  IADD3 R138, P5, PT, R250, R143, RZ ;  /* 0x0000008ffa8a7210 */ /* 0x000fc40007fbe0ff */
[C---:B------:R-:W-:Y:S02]  /*a310*/  IADD3 R140, P0, PT, R250.reuse, R139, RZ ;  /* 0x0000008bfa8c7210 */ /* 0x040fe40007f1e0ff */
[----:B------:R-:W-:Y:S02]  /*a320*/  IADD3 R142, P4, PT, R250, R141, RZ ;  /* 0x0000008dfa8e7210 */ /* 0x000fe40007f9e0ff */
[C---:B-1----:R-:W-:Y:S01]  /*a330*/  SHF.L.U64.HI R8, R12.reuse, 0x2, R19 ;  /* 0x000000020c087819 */ /* 0x042fe20000010213 */
[----:B------:R-:W-:Y:S01]  /*a340*/  STL [R1+0x24], R20 ;  /* 0x0000241401007387 */ /* 0x000fe20000100800 */
[----:B------:R-:W-:Y:S01]  /*a350*/  SHF.R.S32.HI R5, RZ, 0x1f, R188 ;  /* 0x0000001fff057819 */ /* 0x000fe200000114bc */
[----:B------:R-:W-:Y:S01]  /*a360*/  IMAD.SHL.U32 R14, R12, 0x4, RZ ;  /* 0x000000040c0e7824 */ /* 0x000fe200078e00ff */
[-C--:B------:R-:W-:Y:S01]  /*a370*/  LEA.HI.X.SX32 R137, R143, R74.reuse, 0x1, P5 ;  /* 0x0000004a8f897211 */ /* 0x080fe200028f0eff */
[----:B------:R-:W-:Y:S01]  /*a380*/  STL [R1+0x20], R17 ;  /* 0x0000201101007387 */ /* 0x000fe20000100800 */
[----:B------:R-:W-:-:S02]  /*a390*/  LEA.HI.X.SX32 R139, R139, R74, 0x1, P0 ;  /* 0x0000004a8b8b7211 */ /* 0x000fc400000f0eff */
[----:B------:R-:W-:Y:S01]  /*a3a0*/  LEA.HI.X.SX32 R141, R141, R74, 0x1, P4 ;  /* 0x0000004a8d8d7211 */ /* 0x000fe200020f0eff */
[----:B------:R1:W-:Y:S01]  /*a3b0*/  STL [R1+0x1c], R8 ;  /* 0x00001c0801007387 */ /* 0x0003e20000100800 */
[----:B------:R-:W-:Y:S02]  /*a3c0*/  SHF.L.U64.HI R12, R10, 0x2, R18 ;  /* 0x000000020a0c7819 */ /* 0x000fe40000010212 */
[----:B------:R-:W-:Y:S01]  /*a3d0*/  LEA.HI R5, R5, R188, RZ, 0x6 ;  /* 0x000000bc05057211 */ /* 0x000fe200078f30ff */
[----:B------:R-:W-:Y:S01]  /*a3e0*/  IMAD R222, R222, 0xc, RZ ;  /* 0x0000000cdede7824 */ /* 0x000fe200078e02ff */
[----:B------:R-:W-:Y:S01]  /*a3f0*/  STL [R1+0x18], R14 ;  /* 0x0000180e01007387 */ /* 0x000fe20000100800 */
[----:B------:R-:W1:Y:S02]  /*a400*/  LDC R188, c[0x0][0x3a0] ;  /* 0x0000e800ffbc7b82 */ /* 0x000e640000000800 */
[----:B-1----:R-:W-:Y:S01]  /*a410*/  IMAD.SHL.U32 R8, R10, 0x4, RZ ;  /* 0x000000040a087824 */ /* 0x002fe200078e00ff */
[C---:B------:R-:W-:Y:S01]  /*a420*/  SHF.L.U64.HI R10, R9.reuse, 0x2, R16 ;  /* 0x00000002090a7819 */ /* 0x040fe20000010210 */
[----:B------:R-:W-:Y:S01]  /*a430*/  STL [R1+0x14], R12 ;  /* 0x0000140c01007387 */ /* 0x000fe20000100800 */
[----:B------:R-:W-:Y:S01]  /*a440*/  IMAD.SHL.U32 R9, R9, 0x4, RZ ;  /* 0x0000000409097824 */ /* 0x000fe200078e00ff */
[----:B------:R-:W-:-:S02]  /*a450*/  SHF.R.S32.HI R5, RZ, 0x6, R5 ;  /* 0x00000006ff057819 */ /* 0x000fc40000011405 */
[----:B------:R1:W-:Y:S01]  /*a460*/  STL [R1+0x10], R8 ;  /* 0x0000100801007387 */ /* 0x0003e20000100800 */
[----:B------:R-:W-:Y:S01]  /*a470*/  IMAD.IADD R73, R73, 0x1, R222 ;  /* 0x0000000149497824 */ /* 0x000fe200078e02de */
[----:B------:R-:W-:Y:S02]  /*a480*/  SHF.L.U64.HI R222, R221, 0x2, R6 ;  /* 0x00000002ddde7819 */ /* 0x000fe40000010206 */
[----:B------:R-:W-:Y:S01]  /*a490*/  STL [R1+0xc], R10 ;  /* 0x00000c0a01007387 */ /* 0x000fe20000100800 */
[----:B------:R-:W-:Y:S02]  /*a4a0*/  VIMNMX R6, PT, PT, R5, 0x2, !PT ;  /* 0x0000000205067848 */ /* 0x000fe40007fe0100 */
[C---:B-1----:R-:W-:Y:S01]  /*a4b0*/  SHF.L.U64.HI R8, R7.reuse, 0x2, R15 ;  /* 0x0000000207087819 */ /* 0x042fe2000001020f */
[----:B------:R-:W-:Y:S01]  /*a4c0*/  IMAD.SHL.U32 R7, R7, 0x4, RZ ;  /* 0x0000000407077824 */ /* 0x000fe200078e00ff */
[----:B------:R-:W-:Y:S04]  /*a4d0*/  STL [R1+0x8], R9 ;  /* 0x0000080901007387 */ /* 0x000fe80000100800 */
[----:B------:R-:W-:Y:S04]  /*a4e0*/  STL [R1+0x4], R8 ;  /* 0x0000040801007387 */ /* 0x000fe80000100800 */
[----:B------:R1:W-:Y:S02]  /*a4f0*/  STL [R1], R7 ;  /* 0x0000000701007387 */ /* 0x0003e40000100800 */
[----:B-1----:R-:W-:-:S02]  /*a500*/  VIADD R7, R5, 0xfffffffd ;  /* 0xfffffffd05077836 */ /* 0x002fc40000000000 */
[----:B------:R-:W-:-:S05]  /*a510*/  VIADD R5, R6, 0xffffffff ;  /* 0xffffffff06057836 */ /* 0x000fca0000000000 */
[----:B------:R1:W-:Y:S01]  /*a520*/  STL [R1+0x38], R5 ;  /* 0x0000380501007387 */ /* 0x0003e20000100800 */
[----:B------:R-:W-:Y:S01]  /*a530*/  VIADD R188, R188, 0xffffff40 ;  /* 0xffffff40bcbc7836 */ /* 0x000fe20000000000 */
[----:B------:R-:W-:Y:S01]  /*a540*/  SHF.L.U64.HI R252, R251, 0x2, R252 ;  /* 0x00000002fbfc7819 */ /* 0x000fe200000102fc */
[----:B------:R-:W-:Y:S01]  /*a550*/  IMAD.MOV.U32 R70, RZ, RZ, R68 ;  /* 0x000000ffff467224 */ /* 0x000fe200078e0044 */
[----:B------:R-:W-:Y:S01]  /*a560*/  SHF.L.U64.HI R248, R247, 0x2, R11 ;  /* 0x00000002f7f87819 */ /* 0x000fe2000001020b */
[----:B------:R-:W-:Y:S01]  /*a570*/  IMAD.MOV.U32 R69, RZ, RZ, R188 ;  /* 0x000000ffff457224 */ /* 0x000fe200078e00bc */
[----:B------:R-:W-:Y:S01]  /*a580*/  SHF.L.U64.HI R246, R245, 0x2, R246 ;  /* 0x00000002f5f67819 */ /* 0x000fe200000102f6 */
[----:B------:R-:W-:Y:S01]  /*a590*/  IMAD.MOV.U32 R4, RZ, RZ, RZ ;  /* 0x000000ffff047224 */ /* 0x000fe200078e00ff */
[----:B------:R-:W-:Y:S01]  /*a5a0*/  SHF.L.U64.HI R244, R243, 0x2, R244 ;  /* 0x00000002f3f47819 */ /* 0x000fe200000102f4 */
[----:B------:R-:W-:Y:S01]  /*a5b0*/  IMAD.MOV.U32 R68, RZ, RZ, RZ ;  /* 0x000000ffff447224 */ /* 0x000fe200078e00ff */
[----:B------:R-:W-:Y:S01]  /*a5c0*/  SHF.L.U64.HI R242, R241, 0x2, R242 ;  /* 0x00000002f1f27819 */ /* 0x000fe200000102f2 */
[----:B------:R-:W-:Y:S01]  /*a5d0*/  IMAD.SHL.U32 R251, R251, 0x4, RZ ;  /* 0x00000004fbfb7824 */ /* 0x000fe200078e00ff */
        /* <DEDUP_REMOVED lines=54> */
[----:B------:R-:W-:-:S02]  /*a940*/  SHF.L.U64.HI R79, R80, 0x2, R79 ;  /* 0x00000002504f7819 */ /* 0x000fc4000001024f */
[----:B--2---:R-:W-:-:S04]  /*a950*/  IADD3 R144, P5, PT, R250, R150, RZ ;  /* 0x00000096fa907210 */ /* 0x004fc80007fbe0ff */
[----:B------:R-:W-:Y:S02]  /*a960*/  LEA.HI.X.SX32 R143, R150, R74, 0x1, P5 ;  /* 0x0000004a968f7211 */ /* 0x000fe400028f0eff */
[C---:B---3--:R-:W-:Y:S02]  /*a970*/  IADD3 R146, P0, PT, R250.reuse, R152, RZ ;  /* 0x00000098fa927210 */ /* 0x048fe40007f1e0ff */
[----:B----4-:R-:W-:Y:S02]  /*a980*/  IADD3 R148, P4, PT, R250, R154, RZ ;  /* 0x0000009afa947210 */ /* 0x010fe40007f9e0ff */
[-C--:B------:R-:W-:Y:S02]  /*a990*/  LEA.HI.X.SX32 R145, R152, R74.reuse, 0x1, P0 ;  /* 0x0000004a98917211 */ /* 0x080fe400000f0eff */
[----:B------:R-:W-:Y:S02]  /*a9a0*/  LEA.HI.X.SX32 R147, R154, R74, 0x1, P4 ;  /* 0x0000004a9a937211 */ /* 0x000fe400020f0eff */
[----:B-----5:R-:W-:-:S02]  /*a9b0*/  IADD3 R150, P5, PT, R250, R156, RZ ;  /* 0x0000009cfa967210 */ /* 0x020fc40007fbe0ff */
[C---:B------:R-:W-:Y:S02]  /*a9c0*/  IADD3 R152, P0, PT, R250.reuse, R151, RZ ;  /* 0x00000097fa987210 */ /* 0x040fe40007f1e0ff */
[----:B------:R-:W-:Y:S02]  /*a9d0*/  IADD3 R154, P4, PT, R250, R153, RZ ;  /* 0x00000099fa9a7210 */ /* 0x000fe40007f9e0ff */
[-C--:B------:R-:W-:Y:S02]  /*a9e0*/  LEA.HI.X.SX32 R149, R156, R74.reuse, 0x1, P5 ;  /* 0x0000004a9c957211 */ /* 0x080fe400028f0eff */
[-C--:B------:R-:W-:Y:S02]  /*a9f0*/  LEA.HI.X.SX32 R151, R151, R74.reuse, 0x1, P0 ;  /* 0x0000004a97977211 */ /* 0x080fe400000f0eff */
[----:B------:R-:W-:Y:S02]  /*aa00*/  LEA.HI.X.SX32 R153, R153, R74, 0x1, P4 ;  /* 0x0000004a99997211 */ /* 0x000fe400020f0eff */
[----:B------:R-:W-:-:S02]  /*aa10*/  IADD3 R156, P5, PT, R250, R155, RZ ;  /* 0x0000009bfa9c7210 */ /* 0x000fc40007fbe0ff */
[C---:B------:R-:W-:Y:S02]  /*aa20*/  IADD3 R158, P0, PT, R250.reuse, R157, RZ ;  /* 0x0000009dfa9e7210 */ /* 0x040fe40007f1e0ff */
[C---:B------:R-:W-:Y:S02]  /*aa30*/  IADD3 R160, P4, PT, R250.reuse, R159, RZ ;  /* 0x0000009ffaa07210 */ /* 0x040fe40007f9e0ff */
        /* <DEDUP_REMOVED lines=27> */
[----:B------:R-:W-:Y:S01]  /*abf0*/  SHF.L.U64.HI R74, R250, 0x2, R74 ;  /* 0x00000002fa4a7819 */ /* 0x000fe2000001024a */
[----:B------:R-:W-:Y:S01]  /*ac00*/  IMAD.SHL.U32 R193, R193, 0x4, RZ ;  /* 0x00000004c1c17824 */ /* 0x000fe200078e00ff */
[C---:B------:R-:W-:Y:S01]  /*ac10*/  SHF.L.U64.HI R250, R249.reuse, 0x2, R13 ;  /* 0x00000002f9fa7819 */ /* 0x040fe2000001020d */
        /* <DEDUP_REMOVED lines=106> */
[----:B------:R-:W-:-:S02]  /*b2c0*/  IMAD.SHL.U32 R176, R176, 0x4, RZ ;  /* 0x00000004b0b07824 */ /* 0x000fc400078e00ff */
[----:B------:R-:W-:Y:S02]  /*b2d0*/  IMAD.SHL.U32 R178, R178, 0x4, RZ ;  /* 0x00000004b2b27824 */ /* 0x000fe400078e00ff */
[----:B------:R-:W-:Y:S02]  /*b2e0*/  IMAD.SHL.U32 R180, R180, 0x4, RZ ;  /* 0x00000004b4b47824 */ /* 0x000fe400078e00ff */
[----:B------:R-:W-:Y:S02]  /*b2f0*/  IMAD.SHL.U32 R182, R182, 0x4, RZ ;  /* 0x00000004b6b67824 */ /* 0x000fe400078e00ff */
[----:B------:R-:W-:Y:S02]  /*b300*/  IMAD.SHL.U32 R184, R184, 0x4, RZ ;  /* 0x00000004b8b87824 */ /* 0x000fe400078e00ff */
[----:B------:R-:W-:Y:S01]  /*b310*/  IMAD.SHL.U32 R186, R186, 0x4, RZ ;  /* 0x00000004baba7824 */ /* 0x000fe200078e00ff */
[----:B------:R-:W-:Y:S01]  /*b320*/  UMOV UR26, 0x1 ;  /* 0x00000001001a7882 */ /* 0x000fe20000000000 */
[----:B------:R-:W-:Y:S01]  /*b330*/  UMOV UR27, 0x2 ;  /* 0x00000002001b7882 */ /* 0x000fe20000000000 */
[----:B------:R-:W-:Y:S01]  /*b340*/  UMOV UR5, URZ ;  /* 0x000000ff00057c82 */ /* 0x000fe20008000000 */
[----:B------:R-:W-:Y:S01]  /*b350*/  UMOV UR6, URZ ;  /* 0x000000ff00067c82 */ /* 0x000fe20008000000 */
[----:B-1----:R-:W-:-:S05]  /*b360*/  UMOV UR7, URZ ;  /* 0x000000ff00077c82 */ /* 0x002fca0008000000 */
.L_x_11:
[----:B------:R-:W-:Y:S01]  /*b370*/  IMAD.U32 R4, R4, -0x80000000, RZ ;  /* 0x8000000004047824 */ /* 0x000fe200078e00ff */
[----:B------:R-:W-:-:S03]  /*b380*/  UIADD3 UR6, UPT, UPT, UR6, 0x1, URZ ;  /* 0x0000000106067890 */ /* 0x000fc6000fffe0ff */
[----:B------:R-:W1:Y:S01]  /*b390*/  SYNCS.PHASECHK.TRANS64.TRYWAIT P0, [UR8], R4 ;  /* 0x00000004ff0075a7 */ /* 0x000e620008001108 */
[----:B------:R-:W-:-:S04]  /*b3a0*/  UISETP.GT.AND UP1, UPT, UR6, 0x1, UPT ;  /* 0x000000010600788c */ /* 0x000fc8000bf24270 */
[----:B------:R-:W-:-:S04]  /*b3b0*/  USEL UR6, UR6, URZ, !UP1 ;  /* 0x000000ff06067287 */ /* 0x000fc8000c800000 */
[----:B------:R-:W-:Y:S01]  /*b3c0*/  ULEA UR4, UR6, UR11, 0xf ;  /* 0x0000000b06047291 */ /* 0x000fe2000f8e78ff */
[----:B-1----:R-:W-:Y:S11]  /*b3d0*/  @!P0 BRA `(.L_x_9) ;  /* 0x0000004400c88947 */ /* 0x002ff60003800000 */
.L_x_17:
[----:B------:R-:W-:-:S04]  /*b3e0*/  DEPBAR.LE SB0, 0x2 ;  /* 0x000080800000791a */ /* 0x000fc80000000000 */
[----:B------:R-:W-:Y:S01]  /*b3f0*/  LEA R188, R2, UR4, 0x8 ;  /* 0x0000000402bc7c11 */ /* 0x000fe2000f8e40ff */
[----:B------:R-:W-:Y:S01]  /*b400*/  BAR.SYNC.DEFER_BLOCKING 0x0 ;  /* 0x0000000000007b1d */ /* 0x000fe20000010000 */
[----:B------:R-:W-:Y:S02]  /*b410*/  UIADD3 UR5, UPT, UPT, UR5, 0x1, URZ ;  /* 0x0000000105057890 */ /* 0x000fe4000fffe0ff */
[----:B------:R-:W-:Y:S02]  /*b420*/  ULEA UR8, UR26, UR11, 0x3 ;  /* 0x0000000b1a087291 */ /* 0x000fe4000f8e18ff */
[----:B------:R-:W-:Y:S02]  /*b430*/  UISETP.GT.AND UP1, UPT, UR5, 0x2, UPT ;  /* 0x000000020500788c */ /* 0x000fe4000bf24270 */
[----:B------:R-:W-:Y:S02]  /*b440*/  UIADD3 UR8, UPT, UPT, UR8, 0x1c000, URZ ;  /* 0x0001c00008087890 */ /* 0x000fe4000fffe0ff */
[----:B------:R-:W-:Y:S01]  /*b450*/  USEL UR5, UR5, URZ, !UP1 ;  /* 0x000000ff05057287 */ /* 0x000fe2000c800000 */
[----:B------:R-:W-:Y:S01]  /*b460*/  UMOV UR4, UR7 ;  /* 0x0000000700047c82 */ /* 0x000fe20008000000 */
[----:B------:R-:W-:Y:S04]  /*b470*/  LDS.128 R4, [R188] ;  /* 0x00000000bc047984 */ /* 0x000fe80000000c00 */
        /* <DEDUP_REMOVED lines=15> */
[----:B-1----:R1:W-:Y:S01]  /*b570*/  STTM.x64 tmem[UR12+0x40], R4 ;  /* 0x00004004000079ed */ /* 0x0023e2000834000c */
[----:B------:R-:W2:Y:S02]  /*b580*/  FENCE.VIEW.ASYNC.T ;  /* 0x00000000000073c6 */ /* 0x000ea40000000200 */
[----:B--2---:R-:W-:Y:S06]  /*b590*/  BAR.SYNC.DEFER_BLOCKING 0x0 ;  /* 0x0000000000007b1d */ /* 0x004fec0000010000 */
[----:B------:R-:W-:Y:S05]  /*b5a0*/  @P3 BRA `(.L_x_10) ;  /* 0x0000000000dc3947 */ /* 0x000fea0003800000 */
[----:B------:R-:W-:Y:S01]  /*b5b0*/  ULEA UR9, UR5, UR11, 0xe ;  /* 0x0000000b05097291 */ /* 0x000fe2000f8e70ff */
[----:B------:R-:W-:Y:S01]  /*b5c0*/  UMOV UR7, URZ ;  /* 0x000000ff00077c82 */ /* 0x000fe20008000000 */
[----:B------:R-:W-:Y:S02]  /*b5d0*/  UIADD3 UR30, UPT, UPT, UR10, 0x48, URZ ;  /* 0x000000480a1e7890 */ /* 0x000fe4000fffe0ff */
[----:B------:R-:W-:Y:S02]  /*b5e0*/  UIADD3 UR9, UPT, UPT, UR9, 0x10000, URZ ;  /* 0x0001000009097890 */ /* 0x000fe4000fffe0ff */
[----:B------:R-:W-:Y:S02]  /*b5f0*/  UIADD3 UR31, UPT, UPT, UR10, 0x50, URZ ;  /* 0x000000500a1f7890 */ /* 0x000fe4000fffe0ff */
[----:B------:R-:W-:Y:S02]  /*b600*/  USHF.R.U32.HI UR9, URZ, 0x4, UR9 ;  /* 0x00000004ff097899 */ /* 0x000fe40008011609 */
[----:B------:R-:W-:-:S02]  /*b610*/  UIADD3 UR46, UPT, UPT, UR10, 0x58, URZ ;  /* 0x000000580a2e7890 */ /* 0x000fc4000fffe0ff */
[----:B------:R-:W-:Y:S02]  /*b620*/  USGXT.U32 UR18, UR9, 0xe ;  /* 0x0000000e0912789a */ /* 0x000fe40008000000 */
[----:B------:R-:W-:Y:S02]  /*b630*/  UIADD3 UR47, UPT, UPT, UR10, 0x60, URZ ;  /* 0x000000600a2f7890 */ /* 0x000fe4000fffe0ff */
[----:B------:R-:W-:Y:S02]  /*b640*/  UIADD3 UR20, UP1, UPT, UR18, 0x2, URZ ;  /* 0x0000000212147890 */ /* 0x000fe4000ff3e0ff */
[----:B------:R-:W-:Y:S02]  /*b650*/  UIADD3 UR48, UPT, UPT, UR10, 0x68, URZ ;  /* 0x000000680a307890 */ /* 0x000fe4000fffe0ff */
[----:B------:R-:W-:Y:S02]  /*b660*/  UIADD3.X UR21, UPT, UPT, UR7, 0x40004040, URZ, UP1, !UPT ;  /* 0x4000404007157890 */ /* 0x000fe40008ffe4ff */
[----:B------:R-:W-:-:S02]  /*b670*/  UIADD3 UR38, UP1, UPT, UR20, 0x2, URZ ;  /* 0x0000000214267890 */ /* 0x000fc4000ff3e0ff */
[----:B------:R-:W-:Y:S02]  /*b680*/  UIADD3 UR40, UP2, UPT, UR20, 0x4, URZ ;  /* 0x0000000414287890 */ /* 0x000fe4000ff5e0ff */
[----:B------:R-:W-:Y:S02]  /*b690*/  UIADD3 UR42, UP3, UPT, UR20, 0x1fe, URZ ;  /* 0x000001fe142a7890 */ /* 0x000fe4000ff7e0ff */
[----:B------:R-:W-:Y:S02]  /*b6a0*/  UIADD3 UR44, UP4, UPT, UR20, 0x200, URZ ;  /* 0x00000200142c7890 */ /* 0x000fe4000ff9e0ff */
[----:B------:R-:W-:Y:S02]  /*b6b0*/  UIADD3 UR22, UP5, UPT, UR20, 0x202, URZ ;  /* 0x0000020214167890 */ /* 0x000fe4000ffbe0ff */
[----:B------:R-:W-:Y:S02]  /*b6c0*/  UIADD3.X UR39, UPT, UPT, UR21, URZ, URZ, UP1, !UPT ;  /* 0x000000ff15277290 */ /* 0x000fe40008ffe4ff */
[----:B------:R-:W-:-:S02]  /*b6d0*/  UIADD3 UR24, UP6, UPT, UR20, 0x204, URZ ;  /* 0x0000020414187890 */ /* 0x000fc4000ffde0ff */
[----:B------:R-:W-:Y:S02]  /*b6e0*/  UIADD3.X UR41, UPT, UPT, UR21, URZ, URZ, UP2, !UPT ;  /* 0x000000ff15297290 */ /* 0x000fe400097fe4ff */
[----:B------:R-:W-:Y:S02]  /*b6f0*/  UIADD3.X UR43, UPT, UPT, UR21, URZ, URZ, UP3, !UPT ;  /* 0x000000ff152b7290 */ /* 0x000fe40009ffe4ff */
[----:B------:R-:W-:Y:S02]  /*b700*/  UIADD3.X UR45, UPT, UPT, UR21, URZ, URZ, UP4, !UPT ;  /* 0x000000ff152d7290 */ /* 0x000fe4000a7fe4ff */
[----:B------:R-:W-:Y:S02]  /*b710*/  UIADD3 UR49, UPT, UPT, UR10, 0x70, URZ ;  /* 0x000000700a317890 */ /* 0x000fe4000fffe0ff */
[----:B------:R-:W-:Y:S01]  /*b720*/  UIADD3.X UR23, UPT, UPT, UR21, URZ, URZ, UP5, !UPT ;  /* 0x000000ff15177290 */ /* 0x000fe2000affe4ff */
[----:B------:R-:W-:Y:S01]  /*b730*/  UMOV UR14, 0x0 ;  /* 0x00000000000e7882 */ /* 0x000fe20000000000 */
[----:B------:R-:W-:Y:S01]  /*b740*/  UMOV UR15, 0x8100910 ;  /* 0x08100910000f7882 */ /* 0x000fe20000000000 */
[----:B------:R-:W-:Y:S01]  /*b750*/  UIADD3 UR54, UPT, UPT, UR10, 0x78, URZ ;  /* 0x000000780a367890 */ /* 0x000fe2000fffe0ff */
[----:B------:R-:W-:Y:S01]  /*b760*/  UMOV UR19, 0x40004040 ;  /* 0x4000404000137882 */ /* 0x000fe20000000000 */
[----:B------:R-:W-:Y:S01]  /*b770*/  UIADD3.X UR25, UPT, UPT, UR21, URZ, URZ, UP6, !UPT ;  /* 0x000000ff15197290 */ /* 0x000fe2000b7fe4ff */
[----:B------:R2:W-:Y:S01]  /*b780*/  UTCHMMA tmem[UR13], gdesc[UR18], tmem[UR10], tmem[UR14], idesc[UR15], UPT ;  /* 0x00ff0e120d0079ea */ /* 0x0005e2000b80000a */
[----:B------:R-:W-:Y:S01]  /*b790*/  UMOV UR16, 0x0 ;  /* 0x0000000000107882 */ /* 0x000fe20000000000 */
[----:B------:R-:W-:Y:S01]  /*b7a0*/  UMOV UR17, 0x8100910 ;  /* 0x0810091000117882 */ /* 0x000fe20000000000 */
[----:B------:R-:W-:Y:S01]  /*b7b0*/  UMOV UR32, 0x0 ;  /* 0x0000000000207882 */ /* 0x000fe20000000000 */
[----:B------:R-:W-:Y:S01]  /*b7c0*/  UMOV UR33, 0x8100910 ;  /* 0x0810091000217882 */ /* 0x000fe20000000000 */
        /* <DEDUP_REMOVED lines=11> */
[----:B------:R-:W-:Y:S01]  /*b880*/  UMOV UR9, URZ ;  /* 0x000000ff00097c82 */ /* 0x000fe20008000000 */
[----:B------:R2:W-:Y:S01]  /*b890*/  UTCHMMA tmem[UR47], gdesc[UR42], tmem[UR10], tmem[UR36], idesc[UR37], UPT ;  /* 0x00ff242a2f0079ea */ /* 0x0005e2000b80000a */
[----:B------:R-:W-:Y:S01]  /*b8a0*/  UMOV UR56, 0x0 ;  /* 0x0000000000387882 */ /* 0x000fe20000000000 */
[----:B------:R-:W-:Y:S01]  /*b8b0*/  UMOV UR57, 0x8100910 ;  /* 0x0810091000397882 */ /* 0x000fe20000000000 */
[----:B------:R2:W-:Y:S01]  /*b8c0*/  UTCHMMA tmem[UR48], gdesc[UR44], tmem[UR10], tmem[UR50], idesc[UR51], UPT ;  /* 0x00ff322c300079ea */ /* 0x0005e2000b80000a */
[----:B------:R-:W-:Y:S01]  /*b8d0*/  UMOV UR7, UR8 ;  /* 0x0000000800077c82 */ /* 0x000fe20008000000 */
[----:B------:R2:W-:Y:S01]  /*b8e0*/  UTCHMMA tmem[UR49], gdesc[UR22], tmem[UR10], tmem[UR52], idesc[UR53], UPT ;  /* 0x00ff3416310079ea */ /* 0x0005e2000b80000a */
[----:B------:R2:W-:Y:S01]  /*b8f0*/  UTCHMMA tmem[UR54], gdesc[UR24], tmem[UR10], tmem[UR56], idesc[UR57], UPT ;  /* 0x00ff3818360079ea */ /* 0x0005e2000b80000a */
[----:B------:R2:W-:Y:S01]  /*b900*/  UTCBAR [UR7], URZ ;  /* 0x000000ff070073e9 */ /* 0x0005e200080000ff */
[----:B------:R-:W-:Y:S01]  /*b910*/  NOP ;  /* 0x0000000000007918 */ /* 0x000fe20000000000 */
.L_x_10:
[----:B-1----:R-:W3:Y:S01]  /*b920*/  LDL R6, [R1+0x4c] ;  /* 0x00004c0001067983 */ /* 0x002ee20000100800 */
[----:B------:R-:W1:Y:S01]  /*b930*/  LDC R5, c[0x0][0x3a0] ;  /* 0x0000e800ff057b82 */ /* 0x000e620000000800 */
[C---:B------:R-:W-:Y:S02]  /*b940*/  ISETP.GT.AND P4, PT, R69.reuse, RZ, PT ;  /* 0x000000ff4500720c */ /* 0x040fe40003f84270 */
[----:B------:R-:W-:-:S05]  /*b950*/  ISETP.GT.AND P6, PT, R69, 0x2, PT ;  /* 0x000000024500780c */ /* 0x000fca0003fc4270 */
[----:B------:R-:W-:Y:S06]  /*b960*/  BAR.SYNC.DEFER_BLOCKING 0x0 ;  /* 0x0000000000007b1d */ /* 0x000fec0000010000 */
[----:B------:R-:W4:Y:S01]  /*b970*/  S2R R10, SR_TID.X ;  /* 0x00000000000a7919 */ /* 0x000f220000002100 */
[----:B------:R-:W5:Y:S04]  /*b980*/  LDL R13, [R1+0x18] ;  /* 0x00001800010d7983 */ /* 0x000f680000100800 */
[----:B--2---:R-:W2:Y:S01]  /*b990*/  LDL R14, [R1+0x20] ;  /* 0x00002000010e7983 */ /* 0x004ea20000100800 */
[----:B-1----:R-:W-:-:S03]  /*b9a0*/  VIADD R5, R5, 0x3f ;  /* 0x0000003f05057836 */ /* 0x002fc60000000000 */
[----:B------:R-:W2:Y:S02]  /*b9b0*/  LDL R15, [R1] ;  /* 0x00000000010f7983 */ /* 0x000ea40000100800 */
[----:B------:R-:W-:Y:S02]  /*b9c0*/  SHF.R.S32.HI R4, RZ, 0x1f, R5 ;  /* 0x0000001fff047819 */ /* 0x000fe40000011405 */
[----:B------:R-:W2:Y:S02]  /*b9d0*/  LDL R12, [R1+0x4] ;  /* 0x00000400010c7983 */ /* 0x000ea40000100800 */
[----:B------:R-:W-:Y:S01]  /*b9e0*/  LEA.HI R4, R4, R5, RZ, 0x6 ;  /* 0x0000000504047211 */ /* 0x000fe200078f30ff */
[----:B------:R-:W-:Y:S01]  /*b9f0*/  UIADD3 UR27, UPT, UPT, UR27, 0x1, URZ ;  /* 0x000000011b1b7890 */ /* 0x000fe2000fffe0ff */
[----:B------:R-:W2:Y:S02]  /*ba00*/  LDL R16, [R1+0x24] ;  /* 0x0000240001107983 */ /* 0x000ea40000100800 */
[----:B------:R-:W-:-:S02]  /*ba10*/  SHF.R.S32.HI R4, RZ, 0x6, R4 ;  /* 0x00000006ff047819 */ /* 0x000fc40000011404 */
[----:B------:R-:W2:Y:S03]  /*ba20*/  LDL R19, [R1+0x10] ;  /* 0x0000100001137983 */ /* 0x000ea60000100800 */
[----:B------:R-:W-:Y:S01]  /*ba30*/  VIADD R4, R4, 0xfffffffd ;  /* 0xfffffffd04047836 */ /* 0x000fe20000000000 */
[----:B------:R-:W2:Y:S04]  /*ba40*/  LDL R18, [R1+0x14] ;  /* 0x0000140001127983 */ /* 0x000ea80000100800 */
[----:B------:R-:W-:Y:S01]  /*ba50*/  ISETP.GE.AND P0, PT, R68, R4, PT ;  /* 0x000000044400720c */ /* 0x000fe20003f06270 */
[----:B------:R-:W2:Y:S01]  /*ba60*/  LDL R17, [R1+0x34] ;  /* 0x0000340001117983 */ /* 0x000ea20000100800 */
[----:B------:R-:W-:-:S02]  /*ba70*/  SEL R4, RZ, 0x4, !P4 ;  /* 0x00000004ff047807 */ /* 0x000fc40006000000 */
[----:B------:R-:W-:Y:S02]  /*ba80*/  ISETP.GT.AND P4, PT, R69, 0x1, PT ;  /* 0x000000014500780c */ /* 0x000fe40003f84270 */
[----:B------:R-:W-:Y:S02]  /*ba90*/  SEL R4, R4, RZ, !P0 ;  /* 0x000000ff04047207 */ /* 0x000fe40004000000 */
[----:B------:R-:W-:Y:S02]  /*baa0*/  SEL R5, RZ, 0x4, !P4 ;  /* 0x00000004ff057807 */ /* 0x000fe40006000000 */
[----:B------:R-:W-:Y:S02]  /*bab0*/  ISETP.NE.U32.AND P5, PT, R4, RZ, PT ;  /* 0x000000ff0400720c */ /* 0x000fe40003fa5070 */
[----:B---3--:R-:W-:Y:S02]  /*bac0*/  IADD3 R4, P4, PT, R70, R6, RZ ;  /* 0x0000000646047210 */ /* 0x008fe40007f9e0ff */
[----:B------:R-:W-:-:S03]  /*bad0*/  SEL R6, R5, RZ, !P0 ;  /* 0x000000ff05067207 */ /* 0x000fc60004000000 */
[----:B------:R-:W-:Y:S01]  /*bae0*/  IMAD.X R5, R71, 0x1, R74, P4 ;  /* 0x0000000147057824 */ /* 0x000fe200020e064a */
[----:B------:R-:W-:Y:S02]  /*baf0*/  ISETP.NE.U32.AND P4, PT, R6, RZ, PT ;  /* 0x000000ff0600720c */ /* 0x000fe40003f85070 */
[----:B------:R-:W-:-:S03]  /*bb00*/  SEL R6, RZ, 0x4, !P6 ;  /* 0x00000004ff067807 */ /* 0x000fc60007000000 */
[----:B------:R-:W-:Y:S01]  /*bb10*/  @!PT LDS RZ, [RZ] ;  /* 0x00000000fffff984 */ /* 0x000fe20000000800 */
[----:B------:R-:W-:Y:S01]  /*bb20*/  @!PT LDS RZ, [RZ] ;  /* 0x00000000fffff984 */ /* 0x000fe20000000800 */
[----:B------:R-:W-:Y:S01]  /*bb30*/  @!PT LDS RZ, [RZ] ;  /* 0x00000000fffff984 */ /* 0x000fe20000000800 */
[----:B------:R1:W-:Y:S01]  /*bb40*/  LDGSTS.E [R188], desc[UR28][R4.64], P5 ;  /* 0x0000000004bc7fae */ /* 0x0003e2000a9a101c */
[----:B------:R-:W-:Y:S02]  /*bb50*/  SEL R6, R6, RZ, !P0 ;  /* 0x000000ff06067207 */ /* 0x000fe40004000000 */
[----:B------:R-:W-:Y:S02]  /*bb60*/  ISETP.GT.AND P6, PT, R69, 0x3, PT ;  /* 0x000000034500780c */ /* 0x000fe40003fc4270 */
[----:B-1----:R-:W-:-:S05]  /*bb70*/  IADD3 R4, P5, PT, R70, R186, RZ ;  /* 0x000000ba46047210 */ /* 0x002fca0007fbe0ff */
[----:B------:R-:W-:Y:S01]  /*bb80*/  IMAD.X R5, R71, 0x1, R185, P5 ;  /* 0x0000000147057824 */ /* 0x000fe200028e06b9 */
[----:B------:R-:W-:Y:S02]  /*bb90*/  ISETP.NE.U32.AND P5, PT, R6, RZ, PT ;  /* 0x000000ff0600720c */ /* 0x000fe40003fa5070 */
[----:B------:R-:W-:Y:S02]  /*bba0*/  SEL R6, RZ, 0x4, !P6 ;  /* 0x00000004ff067807 */ /* 0x000fe40007000000 */
[----:B------:R1:W-:Y:S02]  /*bbb0*/  LDGSTS.E [R188+0x4], desc[UR28][R4.64], P4 ;  /* 0x0000400004bc7fae */ /* 0x0003e4000a1a101c */
        /* <DEDUP_REMOVED lines=384> */
[----:B------:R1:W-:Y:S01]  /*d3c0*/  LDGSTS.E [R188+0xe0], desc[UR28][R4.64], P5 ;  /* 0x000e000004bc7fae */ /* 0x0003e2000a9a101c */
[----:B------:R-:W-:Y:S02]  /*d3d0*/  ISETP.GT.AND P6, PT, R69, 0x3b, PT ;  /* 0x0000003b4500780c */ /* 0x000fe40003fc4270 */
[----:B------:R-:W-:Y:S02]  /*d3e0*/  SEL R6, R6, RZ, !P0 ;  /* 0x000000ff06067207 */ /* 0x000fe40004000000 */
[----:B-1----:R-:W-:-:S05]  /*d3f0*/  IADD3 R4, P5, PT, R70, R189, RZ ;  /* 0x000000bd46047210 */ /* 0x002fca0007fbe0ff */
[----:B------:R-:W-:Y:S01]  /*d400*/  IMAD.X R5, R71, 0x1, R190, P5 ;  /* 0x0000000147057824 */ /* 0x000fe200028e06be */
[----:B------:R-:W-:Y:S02]  /*d410*/  ISETP.NE.U32.AND P5, PT, R6, RZ, PT ;  /* 0x000000ff0600720c */ /* 0x000fe40003fa5070 */
[----:B------:R-:W-:Y:S02]  /*d420*/  SEL R6, RZ, 0x4, !P6 ;  /* 0x00000004ff067807 */ /* 0x000fe40007000000 */
[----:B------:R1:W-:Y:S01]  /*d430*/  LDGSTS.E [R188+0xe4], desc[UR28][R4.64], P4 ;  /* 0x000e400004bc7fae */ /* 0x0003e2000a1a101c */
[----:B------:R-:W-:Y:S02]  /*d440*/  ISETP.GT.AND P4, PT, R69, 0x3c, PT ;  /* 0x0000003c4500780c */ /* 0x000fe40003f84270 */
[----:B------:R-:W-:Y:S02]  /*d450*/  SEL R6, R6, RZ, !P0 ;  /* 0x000000ff06067207 */ /* 0x000fe40004000000 */
[----:B------:R-:W-:-:S02]  /*d460*/  SEL R7, RZ, 0x4, !P4 ;  /* 0x00000004ff077807 */ /* 0x000fc40006000000 */
[----:B-1----:R-:W-:-:S05]  /*d470*/  IADD3 R4, P6, PT, R70, R191, RZ ;  /* 0x000000bf46047210 */ /* 0x002fca0007fde0ff */
[----:B------:R-:W-:Y:S01]  /*d480*/  IMAD.X R5, R71, 0x1, R192, P6 ;  /* 0x0000000147057824 */ /* 0x000fe200030e06c0 */
[----:B------:R-:W-:Y:S02]  /*d490*/  ISETP.NE.U32.AND P6, PT, R6, RZ, PT ;  /* 0x000000ff0600720c */ /* 0x000fe40003fc5070 */
[----:B------:R-:W-:Y:S02]  /*d4a0*/  IADD3 R6, P4, PT, R70, R193, RZ ;  /* 0x000000c146067210 */ /* 0x000fe40007f9e0ff */
[----:B------:R-:W-:Y:S01]  /*d4b0*/  SEL R8, R7, RZ, !P0 ;  /* 0x000000ff07087207 */ /* 0x000fe20004000000 */
[----:B------:R1:W-:Y:S02]  /*d4c0*/  LDGSTS.E [R188+0xe8], desc[UR28][R4.64], P5 ;  /* 0x000e800004bc7fae */ /* 0x0003e4000a9a101c */
[----:B------:R-:W-:Y:S01]  /*d4d0*/  IMAD.X R7, R71, 0x1, R194, P4 ;  /* 0x0000000147077824 */ /* 0x000fe200020e06c2 */
[----:B------:R-:W-:-:S05]  /*d4e0*/  ISETP.NE.U32.AND P4, PT, R8, RZ, PT ;  /* 0x000000ff0800720c */ /* 0x000fca0003f85070 */
[----:B------:R3:W-:Y:S01]  /*d4f0*/  LDGSTS.E [R188+0xec], desc[UR28][R6.64], P6 ;  /* 0x000ec00006bc7fae */ /* 0x0007e2000b1a101c */
[----:B-1----:R-:W-:Y:S02]  /*d500*/  IADD3 R4, P5, PT, R70, R195, RZ ;  /* 0x000000c346047210 */ /* 0x002fe40007fbe0ff */
[----:B------:R-:W-:-:S03]  /*d510*/  ISETP.GT.AND P6, PT, R69, 0x3d, PT ;  /* 0x0000003d4500780c */ /* 0x000fc60003fc4270 */
[----:B------:R-:W-:Y:S01]  /*d520*/  IMAD.X R5, R71, 0x1, R196, P5 ;  /* 0x0000000147057824 */ /* 0x000fe200028e06c4 */
[----:B------:R-:W-:-:S04]  /*d530*/  SEL R8, RZ, 0x4, !P6 ;  /* 0x00000004ff087807 */ /* 0x000fc80007000000 */
[----:B------:R1:W-:Y:S01]  /*d540*/  LDGSTS.E [R188+0xf0], desc[UR28][R4.64], P4 ;  /* 0x000f000004bc7fae */ /* 0x0003e2000a1a101c */
[C---:B------:R-:W-:Y:S02]  /*d550*/  ISETP.GT.AND P4, PT, R69.reuse, 0x3e, PT ;  /* 0x0000003e4500780c */ /* 0x040fe40003f84270 */
[----:B------:R-:W-:Y:S02]  /*d560*/  SEL R8, R8, RZ, !P0 ;  /* 0x000000ff08087207 */ /* 0x000fe40004000000 */
[----:B------:R-:W-:Y:S02]  /*d570*/  SEL R9, RZ, 0x4, !P4 ;  /* 0x00000004ff097807 */ /* 0x000fe40006000000 */
[----:B------:R-:W-:Y:S02]  /*d580*/  ISETP.GT.AND P4, PT, R69, 0x3f, PT ;  /* 0x0000003f4500780c */ /* 0x000fe40003f84270 */
[----:B----4-:R-:W-:Y:S02]  /*d590*/  LOP3.LUT R10, R10, 0x3f, RZ, 0xc0, !PT ;  /* 0x0000003f0a0a7812 */ /* 0x010fe400078ec0ff */
[----:B------:R-:W-:-:S02]  /*d5a0*/  ISETP.NE.U32.AND P6, PT, R8, RZ, PT ;  /* 0x000000ff0800720c */ /* 0x000fc40003fc5070 */
[----:B------:R-:W-:Y:S02]  /*d5b0*/  SEL R8, RZ, 0x4, !P4 ;  /* 0x00000004ff087807 */ /* 0x000fe40006000000 */
[----:B------:R-:W-:Y:S02]  /*d5c0*/  ISETP.GE.AND P4, PT, R10, R69, PT ;  /* 0x000000450a00720c */ /* 0x000fe40003f86270 */
[----:B------:R-:W4:Y:S01]  /*d5d0*/  LDL R10, [R1+0x1c] ;  /* 0x00001c00010a7983 */ /* 0x000f220000100800 */
[----:B---3--:R-:W-:Y:S02]  /*d5e0*/  IADD3 R6, P5, PT, R70, R197, RZ ;  /* 0x000000c546067210 */ /* 0x008fe40007fbe0ff */
[----:B------:R-:W-:-:S03]  /*d5f0*/  SEL R9, R9, RZ, !P0 ;  /* 0x000000ff09097207 */ /* 0x000fc60004000000 */
[C---:B------:R-:W-:Y:S01]  /*d600*/  IMAD.X R7, R71.reuse, 0x1, R198, P5 ;  /* 0x0000000147077824 */ /* 0x040fe200028e06c6 */
[----:B-1----:R-:W-:Y:S01]  /*d610*/  IADD3 R4, P5, PT, R70, R199, RZ ;  /* 0x000000c746047210 */ /* 0x002fe20007fbe0ff */
[----:B------:R-:W-:Y:S01]  /*d620*/  UISETP.GT.AND UP1, UPT, UR27, 0x2, UPT ;  /* 0x000000021b00788c */ /* 0x000fe2000bf24270 */
[----:B------:R-:W-:Y:S02]  /*d630*/  SEL R8, R8, RZ, !P0 ;  /* 0x000000ff08087207 */ /* 0x000fe40004000000 */
[----:B------:R1:W-:Y:S01]  /*d640*/  LDGSTS.E [R188+0xf4], desc[UR28][R6.64], P6 ;  /* 0x000f400006bc7fae */ /* 0x0003e2000b1a101c */
[----:B------:R-:W-:Y:S01]  /*d650*/  IMAD.X R5, R71, 0x1, R200, P5 ;  /* 0x0000000147057824 */ /* 0x000fe200028e06c8 */
[----:B------:R-:W-:Y:S02]  /*d660*/  ISETP.NE.U32.AND P5, PT, R9, RZ, PT ;  /* 0x000000ff0900720c */ /* 0x000fe40003fa5070 */
[----:B------:R-:W-:Y:S01]  /*d670*/  SEL R9, RZ, 0x4, P4 ;  /* 0x00000004ff097807 */ /* 0x000fe20002000000 */
[----:B------:R-:W-:Y:S01]  /*d680*/  USEL UR27, UR27, URZ, !UP1 ;  /* 0x000000ff1b1b7287 */ /* 0x000fe2000c800000 */
[----:B------:R-:W-:-:S02]  /*d690*/  ISETP.NE.U32.AND P4, PT, R8, RZ, PT ;  /* 0x000000ff0800720c */ /* 0x000fc40003f85070 */
[----:B------:R-:W-:Y:S01]  /*d6a0*/  SEL R9, R9, RZ, !P0 ;  /* 0x000000ff09097207 */ /* 0x000fe20004000000 */
[----:B------:R-:W-:-:S03]  /*d6b0*/  ULEA UR7, UR27, UR11, 0xe ;  /* 0x0000000b1b077291 */ /* 0x000fc6000f8e70ff */
[----:B------:R-:W-:Y:S02]  /*d6c0*/  ISETP.NE.U32.AND P0, PT, R9, RZ, PT ;  /* 0x000000ff0900720c */ /* 0x000fe40003f05070 */
[----:B-1----:R-:W-:Y:S01]  /*d6d0*/  IADD3 R6, P6, PT, R70, R201, RZ ;  /* 0x000000c946067210 */ /* 0x002fe20007fde0ff */
[----:B------:R1:W-:Y:S01]  /*d6e0*/  LDGSTS.E [R188+0xf8], desc[UR28][R4.64], P5 ;  /* 0x000f800004bc7fae */ /* 0x0003e2000a9a101c */
[----:B------:R-:W-:Y:S01]  /*d6f0*/  IADD3 R8, P5, PT, R72, R203, RZ ;  /* 0x000000cb48087210 */ /* 0x000fe20007fbe0ff */
[----:B------:R-:W-:Y:S02]  /*d700*/  VIADD R11, R3, UR7 ;  /* 0x00000007030b7c36 */ /* 0x000fe40008000000 */
[----:B------:R-:W-:Y:S02]  /*d710*/  IMAD.X R7, R71, 0x1, R202, P6 ;  /* 0x0000000147077824 */ /* 0x000fe400030e06ca */
[----:B------:R-:W-:-:S03]  /*d720*/  IMAD.X R9, R73, 0x1, R204, P5 ;  /* 0x0000000149097824 */ /* 0x000fc600028e06cc */
[----:B------:R3:W-:Y:S01]  /*d730*/  LDGSTS.E [R188+0xfc], desc[UR28][R6.64], P4 ;  /* 0x000fc00006bc7fae */ /* 0x0007e2000a1a101c */
[----:B-1----:R-:W-:-:S03]  /*d740*/  IADD3 R4, P6, PT, R72, R211, RZ ;  /* 0x000000d348047210 */ /* 0x002fc60007fde0ff */
[----:B------:R-:W0:Y:S02]  /*d750*/  LDGDEPBAR ;  /* 0x00000000000079af */ /* 0x000e240000000000 */
[----:B------:R-:W-:Y:S02]  /*d760*/  IMAD.X R5, R73, 0x1, R212, P6 ;  /* 0x0000000149057824 */ /* 0x000fe400030e06d4 */
[----:B------:R1:W-:Y:S01]  /*d770*/  LDGSTS.E [R11+0x10000], desc[UR28][R8.64], P0 ;  /* 0x10000000080b7fae */ /* 0x0003e200081a101c */
[----:B---3--:R-:W-:-:S03]  /*d780*/  IADD3 R6, P4, PT, R72, R219, RZ ;  /* 0x000000db48067210 */ /* 0x008fc60007f9e0ff */
[----:B------:R3:W-:Y:S02]  /*d790*/  LDGSTS.E [R11+0x10400], desc[UR28][R4.64], P0 ;  /* 0x10400000040b7fae */ /* 0x0007e400081a101c */
[----:B------:R-:W-:Y:S01]  /*d7a0*/  IMAD.X R7, R73, 0x1, R220, P4 ;  /* 0x0000000149077824 */ /* 0x000fe200020e06dc */
[----:B-1----:R-:W-:-:S04]  /*d7b0*/  IADD3 R8, P5, PT, R72, R227, RZ ;  /* 0x000000e348087210 */ /* 0x002fc80007fbe0ff */
[----:B------:R1:W-:Y:S01]  /*d7c0*/  LDGSTS.E [R11+0x10800], desc[UR28][R6.64], P0 ;  /* 0x10800000060b7fae */ /* 0x0003e200081a101c */
[----:B---3--:R-:W-:Y:S01]  /*d7d0*/  IADD3 R4, P4, PT, R72, R235, RZ ;  /* 0x000000eb48047210 */ /* 0x008fe20007f9e0ff */
[----:B------:R-:W-:-:S04]  /*d7e0*/  IMAD.X R9, R73, 0x1, R228, P5 ;  /* 0x0000000149097824 */ /* 0x000fc800028e06e4 */
[----:B------:R-:W-:Y:S01]  /*d7f0*/  IMAD.X R5, R73, 0x1, R236, P4 ;  /* 0x0000000149057824 */ /* 0x000fe200020e06ec */
[----:B------:R3:W-:Y:S01]  /*d800*/  LDGSTS.E [R11+0x10c00], desc[UR28][R8.64], P0 ;  /* 0x10c00000080b7fae */ /* 0x0007e200081a101c */
[----:B-1----:R-:W-:-:S03]  /*d810*/  IADD3 R6, P5, PT, R72, R243, RZ ;  /* 0x000000f348067210 */ /* 0x002fc60007fbe0ff */
[----:B------:R5:W-:Y:S02]  /*d820*/  LDGSTS.E [R11+0x11000], desc[UR28][R4.64], P0 ;  /* 0x11000000040b7fae */ /* 0x000be400081a101c */
[----:B------:R-:W-:Y:S01]  /*d830*/  IMAD.X R7, R73, 0x1, R244, P5 ;  /* 0x0000000149077824 */ /* 0x000fe200028e06f4 */
[----:B---3--:R-:W-:-:S04]  /*d840*/  IADD3 R8, P4, PT, R72, R251, RZ ;  /* 0x000000fb48087210 */ /* 0x008fc80007f9e0ff */
[----:B------:R1:W-:Y:S01]  /*d850*/  LDGSTS.E [R11+0x11400], desc[UR28][R6.64], P0 ;  /* 0x11400000060b7fae */ /* 0x0003e200081a101c */
[----:B-----5:R-:W-:Y:S01]  /*d860*/  IADD3 R4, P5, PT, R72, R13, RZ ;  /* 0x0000000d48047210 */ /* 0x020fe20007fbe0ff */
[----:B------:R-:W-:-:S05]  /*d870*/  IMAD.X R9, R73, 0x1, R252, P4 ;  /* 0x0000000149097824 */ /* 0x000fca00020e06fc */
[----:B------:R3:W-:Y:S01]  /*d880*/  LDGSTS.E [R11+0x11800], desc[UR28][R8.64], P0 ;  /* 0x11800000080b7fae */ /* 0x0007e200081a101c */
[----:B-1----:R-:W-:-:S05]  /*d890*/  IADD3 R6, P4, PT, R72, R205, RZ ;  /* 0x000000cd48067210 */ /* 0x002fca0007f9e0ff */
[C---:B------:R-:W-:Y:S02]  /*d8a0*/  IMAD.X R7, R73.reuse, 0x1, R206, P4 ;  /* 0x0000000149077824 */ /* 0x040fe400020e06ce */
[----:B----4-:R-:W-:Y:S01]  /*d8b0*/  IMAD.X R5, R73, 0x1, R10, P5 ;  /* 0x0000000149057824 */ /* 0x010fe200028e060a */
[----:B------:R-:W-:Y:S02]  /*d8c0*/  LOP3.LUT R10, R3, 0x20, RZ, 0x3c, !PT ;  /* 0x00000020030a7812 */ /* 0x000fe400078e3cff */
[----:B---3--:R-:W-:Y:S02]  /*d8d0*/  IADD3 R8, P5, PT, R72, R213, RZ ;  /* 0x000000d548087210 */ /* 0x008fe40007fbe0ff */
[----:B------:R1:W-:Y:S01]  /*d8e0*/  LDGSTS.E [R11+0x11c00], desc[UR28][R4.64], P0 ;  /* 0x11c00000040b7fae */ /* 0x0003e200081a101c */
[----:B------:R-:W-:Y:S02]  /*d8f0*/  VIADD R13, R10, UR7 ;  /* 0x000000070a0d7c36 */ /* 0x000fe40008000000 */
[----:B------:R-:W-:Y:S01]  /*d900*/  IMAD.X R9, R73, 0x1, R214, P5 ;  /* 0x0000000149097824 */ /* 0x000fe200028e06d6 */
[----:B------:R-:W3:Y:S04]  /*d910*/  LDL R10, [R1+0x8] ;  /* 0x00000800010a7983 */ /* 0x000ee80000100800 */
[----:B------:R4:W-:Y:S01]  /*d920*/  LDGSTS.E [R13+0x10100], desc[UR28][R6.64], P0 ;  /* 0x10100000060d7fae */ /* 0x0009e200081a101c */
[----:B-1----:R-:W-:-:S03]  /*d930*/  IADD3 R4, P4, PT, R72, R221, RZ ;  /* 0x000000dd48047210 */ /* 0x002fc60007f9e0ff */
[----:B------:R1:W-:Y:S02]  /*d940*/  LDGSTS.E [R13+0x10500], desc[UR28][R8.64], P0 ;  /* 0x10500000080d7fae */ /* 0x0003e400081a101c */
[----:B------:R-:W-:Y:S01]  /*d950*/  IMAD.X R5, R73, 0x1, R222, P4 ;  /* 0x0000000149057824 */ /* 0x000fe200020e06de */
[----:B----4-:R-:W-:-:S04]  /*d960*/  IADD3 R6, P5, PT, R72, R229, RZ ;  /* 0x000000e548067210 */ /* 0x010fc80007fbe0ff */
[----:B------:R4:W-:Y:S01]  /*d970*/  LDGSTS.E [R13+0x10900], desc[UR28][R4.64], P0 ;  /* 0x10900000040d7fae */ /* 0x0009e200081a101c */
[----:B-1----:R-:W-:Y:S01]  /*d980*/  IADD3 R8, P4, PT, R72, R237, RZ ;  /* 0x000000ed48087210 */ /* 0x002fe20007f9e0ff */
[----:B------:R-:W-:-:S04]  /*d990*/  IMAD.X R7, R73, 0x1, R230, P5 ;  /* 0x0000000149077824 */ /* 0x000fc800028e06e6 */
[----:B------:R-:W-:Y:S01]  /*d9a0*/  IMAD.X R9, R73, 0x1, R238, P4 ;  /* 0x0000000149097824 */ /* 0x000fe200020e06ee */
[----:B------:R2:W-:Y:S01]  /*d9b0*/  LDGSTS.E [R13+0x10d00], desc[UR28][R6.64], P0 ;  /* 0x10d00000060d7fae */ /* 0x0005e200081a101c */
[----:B----4-:R-:W-:-:S03]  /*d9c0*/  IADD3 R4, P5, PT, R72, R245, RZ ;  /* 0x000000f548047210 */ /* 0x010fc60007fbe0ff */
[----:B------:R1:W-:Y:S02]  /*d9d0*/  LDGSTS.E [R13+0x11100], desc[UR28][R8.64], P0 ;  /* 0x11100000080d7fae */ /* 0x0003e400081a101c */
[----:B------:R-:W-:Y:S01]  /*d9e0*/  IMAD.X R5, R73, 0x1, R246, P5 ;  /* 0x0000000149057824 */ /* 0x000fe200028e06f6 */
[----:B--2---:R-:W-:-:S04]  /*d9f0*/  IADD3 R6, P4, PT, R72, R15, RZ ;  /* 0x0000000f48067210 */ /* 0x004fc80007f9e0ff */
[----:B------:R2:W-:Y:S01]  /*da00*/  LDGSTS.E [R13+0x11500], desc[UR28][R4.64], P0 ;  /* 0x11500000040d7fae */ /* 0x0005e200081a101c */
[----:B-1----:R-:W-:-:S03]  /*da10*/  IADD3 R8, P5, PT, R72, R14, RZ ;  /* 0x0000000e48087210 */ /* 0x002fc60007fbe0ff */
[----:B------:R-:W4:Y:S04]  /*da20*/  LDL R15, [R1+0x28] ;  /* 0x00002800010f7983 */ /* 0x000f280000100800 */
[----:B------:R-:W5:Y:S01]  /*da30*/  LDL R14, [R1+0xc] ;  /* 0x00000c00010e7983 */ /* 0x000f620000100800 */
[----:B------:R-:W-:-:S03]  /*da40*/  IMAD.X R7, R73, 0x1, R12, P4 ;  /* 0x0000000149077824 */ /* 0x000fc600020e060c */
[----:B------:R-:W5:Y:S01]  /*da50*/  LDL R12, [R1+0x2c] ;  /* 0x00002c00010c7983 */ /* 0x000f620000100800 */
[----:B------:R-:W-:Y:S01]  /*da60*/  IMAD.X R9, R73, 0x1, R16, P5 ;  /* 0x0000000149097824 */ /* 0x000fe200028e0610 */
[----:B--2---:R-:W-:Y:S02]  /*da70*/  IADD3 R4, P4, PT, R72, R207, RZ ;  /* 0x000000cf48047210 */ /* 0x004fe40007f9e0ff */
[----:B------:R-:W-:Y:S01]  /*da80*/  LOP3.LUT R16, R3, 0x40, RZ, 0x3c, !PT ;  /* 0x0000004003107812 */ /* 0x000fe200078e3cff */
[----:B------:R1:W-:Y:S02]  /*da90*/  LDGSTS.E [R13+0x11900], desc[UR28][R6.64], P0 ;  /* 0x11900000060d7fae */ /* 0x0003e400081a101c */
[----:B------:R-:W-:Y:S02]  /*daa0*/  IMAD.X R5, R73, 0x1, R208, P4 ;  /* 0x0000000149057824 */ /* 0x000fe400020e06d0 */
[----:B------:R-:W-:Y:S01]  /*dab0*/  VIADD R11, R16, UR7 ;  /* 0x00000007100b7c36 */ /* 0x000fe20008000000 */
[----:B------:R2:W-:Y:S04]  /*dac0*/  LDGSTS.E [R13+0x11d00], desc[UR28][R8.64], P0 ;  /* 0x11d00000080d7fae */ /* 0x0005e800081a101c */
[----:B------:R2:W-:Y:S01]  /*dad0*/  LDGSTS.E [R11+0x10200], desc[UR28][R4.64], P0 ;  /* 0x10200000040b7fae */ /* 0x0005e200081a101c */
[----:B-1----:R-:W-:-:S03]  /*dae0*/  IADD3 R6, P5, PT, R72, R215, RZ ;  /* 0x000000d748067210 */ /* 0x002fc60007fbe0ff */
[----:B------:R-:W5:Y:S01]  /*daf0*/  LDL R16, [R1+0x48] ;  /* 0x0000480001107983 */ /* 0x000f620000100800 */
[C---:B--2---:R-:W-:Y:S01]  /*db00*/  IADD3 R8, P4, PT, R72.reuse, R223, RZ ;  /* 0x000000df48087210 */ /* 0x044fe20007f9e0ff */
[----:B------:R-:W-:Y:S01]  /*db10*/  IMAD.X R7, R73, 0x1, R216, P5 ;  /* 0x0000000149077824 */ /* 0x000fe200028e06d8 */
[----:B------:R-:W-:-:S03]  /*db20*/  IADD3 R4, P5, PT, R72, R231, RZ ;  /* 0x000000e748047210 */ /* 0x000fc60007fbe0ff */
[C---:B------:R-:W-:Y:S01]  /*db30*/  IMAD.X R9, R73.reuse, 0x1, R224, P4 ;  /* 0x0000000149097824 */ /* 0x040fe200020e06e0 */
[----:B------:R1:W-:Y:S01]  /*db40*/  LDGSTS.E [R11+0x10600], desc[UR28][R6.64], P0 ;  /* 0x10600000060b7fae */ /* 0x0003e200081a101c */
[----:B------:R-:W-:-:S03]  /*db50*/  IMAD.X R5, R73, 0x1, R232, P5 ;  /* 0x0000000149057824 */ /* 0x000fc600028e06e8 */
[----:B------:R2:W-:Y:S04]  /*db60*/  LDGSTS.E [R11+0x10a00], desc[UR28][R8.64], P0 ;  /* 0x10a00000080b7fae */ /* 0x0005e800081a101c */
[----:B------:R3:W-:Y:S01]  /*db70*/  LDGSTS.E [R11+0x10e00], desc[UR28][R4.64], P0 ;  /* 0x10e00000040b7fae */ /* 0x0007e200081a101c */
[----:B-1----:R-:W-:-:S05]  /*db80*/  IADD3 R6, P4, PT, R72, R239, RZ ;  /* 0x000000ef48067210 */ /* 0x002fca0007f9e0ff */
[----:B------:R-:W-:Y:S01]  /*db90*/  IMAD.X R7, R73, 0x1, R240, P4 ;  /* 0x0000000149077824 */ /* 0x000fe200020e06f0 */
[----:B--2---:R-:W-:-:S04]  /*dba0*/  IADD3 R8, P5, PT, R72, R247, RZ ;  /* 0x000000f748087210 */ /* 0x004fc80007fbe0ff */
[----:B------:R4:W-:Y:S01]  /*dbb0*/  LDGSTS.E [R11+0x11200], desc[UR28][R6.64], P0 ;  /* 0x11200000060b7fae */ /* 0x0009e200081a101c */
[----:B------:R-:W-:-:S05]  /*dbc0*/  IMAD.X R9, R73, 0x1, R248, P5 ;  /* 0x0000000149097824 */ /* 0x000fca00028e06f8 */
[----:B------:R1:W-:Y:S01]  /*dbd0*/  LDGSTS.E [R11+0x11600], desc[UR28][R8.64], P0 ;  /* 0x11600000080b7fae */ /* 0x0003e200081a101c */
[----:B---3--:R-:W-:-:S03]  /*dbe0*/  IADD3 R4, P4, PT, R72, R10, RZ ;  /* 0x0000000a48047210 */ /* 0x008fc60007f9e0ff */
[----:B------:R-:W2:Y:S01]  /*dbf0*/  LDL R10, [R1+0x30] ;  /* 0x00003000010a7983 */ /* 0x000ea20000100800 */
[----:B----4-:R-:W-:-:S03]  /*dc00*/  IADD3 R6, P5, PT, R72, R15, RZ ;  /* 0x0000000f48067210 */ /* 0x010fc60007fbe0ff */
[----:B------:R-:W3:Y:S01]  /*dc10*/  LDL R15, [R1+0x44] ;  /* 0x00004400010f7983 */ /* 0x000ee20000100800 */
[----:B-----5:R-:W-:-:S03]  /*dc20*/  IMAD.X R5, R73, 0x1, R14, P4 ;  /* 0x0000000149057824 */ /* 0x020fc600020e060e */
[----:B------:R-:W4:Y:S01]  /*dc30*/  LDL R14, [R1+0x38] ;  /* 0x00003800010e7983 */ /* 0x000f220000100800 */
[----:B------:R-:W-:Y:S01]  /*dc40*/  IMAD.X R7, R73, 0x1, R12, P5 ;  /* 0x0000000149077824 */ /* 0x000fe200028e060c */
[----:B------:R-:W-:Y:S02]  /*dc50*/  LOP3.LUT R12, R3, 0x60, RZ, 0x3c, !PT ;  /* 0x00000060030c7812 */ /* 0x000fe400078e3cff */
[----:B------:R5:W-:Y:S03]  /*dc60*/  LDGSTS.E [R11+0x11a00], desc[UR28][R4.64], P0 ;  /* 0x11a00000040b7fae */ /* 0x000be600081a101c */
[----:B------:R-:W-:Y:S01]  /*dc70*/  VIADD R13, R12, UR7 ;  /* 0x000000070c0d7c36 */ /* 0x000fe20008000000 */
[C---:B-1----:R-:W-:Y:S01]  /*dc80*/  IADD3 R8, P4, PT, R72.reuse, R209, RZ ;  /* 0x000000d148087210 */ /* 0x042fe20007f9e0ff */
[----:B------:R-:W3:Y:S04]  /*dc90*/  LDL R12, [R1+0x40] ;  /* 0x00004000010c7983 */ /* 0x000ee80000100800 */
[----:B------:R-:W-:Y:S01]  /*dca0*/  IMAD.X R9, R73, 0x1, R210, P4 ;  /* 0x0000000149097824 */ /* 0x000fe200020e06d2 */
[----:B------:R1:W-:Y:S01]  /*dcb0*/  LDGSTS.E [R11+0x11e00], desc[UR28][R6.64], P0 ;  /* 0x11e00000060b7fae */ /* 0x0003e200081a101c */
[----:B-----5:R-:W-:-:S03]  /*dcc0*/  IADD3 R4, P5, PT, R72, R217, RZ ;  /* 0x000000d948047210 */ /* 0x020fc60007fbe0ff */
[----:B------:R5:W-:Y:S02]  /*dcd0*/  LDGSTS.E [R13+0x10300], desc[UR28][R8.64], P0 ;  /* 0x10300000080d7fae */ /* 0x000be400081a101c */
[----:B------:R-:W-:-:S05]  /*dce0*/  IMAD.X R5, R73, 0x1, R218, P5 ;  /* 0x0000000149057824 */ /* 0x000fca00028e06da */
[----:B------:R5:W-:Y:S01]  /*dcf0*/  LDGSTS.E [R13+0x10700], desc[UR28][R4.64], P0 ;  /* 0x10700000040d7fae */ /* 0x000be200081a101c */
[C---:B-1----:R-:W-:Y:S02]  /*dd00*/  IADD3 R6, P4, PT, R72.reuse, R225, RZ ;  /* 0x000000e148067210 */ /* 0x042fe40007f9e0ff */
[----:B-----5:R-:W-:-:S03]  /*dd10*/  IADD3 R8, P5, PT, R72, R233, RZ ;  /* 0x000000e948087210 */ /* 0x020fc60007fbe0ff */
[C---:B------:R-:W-:Y:S02]  /*dd20*/  IMAD.X R7, R73.reuse, 0x1, R226, P4 ;  /* 0x0000000149077824 */ /* 0x040fe400020e06e2 */
[----:B------:R-:W-:-:S03]  /*dd30*/  IMAD.X R9, R73, 0x1, R234, P5 ;  /* 0x0000000149097824 */ /* 0x000fc600028e06ea */
[----:B------:R1:W-:Y:S01]  /*dd40*/  LDGSTS.E [R13+0x10b00], desc[UR28][R6.64], P0 ;  /* 0x10b00000060d7fae */ /* 0x0003e200081a101c */
[----:B------:R-:W-:-:S03]  /*dd50*/  IADD3 R4, P6, PT, R72, R241, RZ ;  /* 0x000000f148047210 */ /* 0x000fc60007fde0ff */
[----:B------:R5:W-:Y:S02]  /*dd60*/  LDGSTS.E [R13+0x10f00], desc[UR28][R8.64], P0 ;  /* 0x10f00000080d7fae */ /* 0x000be400081a101c */
[----:B------:R-:W-:Y:S02]  /*dd70*/  IMAD.X R5, R73, 0x1, R242, P6 ;  /* 0x0000000149057824 */ /* 0x000fe400030e06f2 */
[----:B------:R-:W-:-:S03]  /*dd80*/  VIADD R68, R68, 0x1 ;  /* 0x0000000144447836 */ /* 0x000fc60000000000 */
[----:B------:R5:W-:Y:S01]  /*dd90*/  LDGSTS.E [R13+0x11300], desc[UR28][R4.64], P0 ;  /* 0x11300000040d7fae */ /* 0x000be200081a101c */
[C---:B-1----:R-:W-:Y:S02]  /*dda0*/  IADD3 R6, P4, PT, R72.reuse, R249, RZ ;  /* 0x000000f948067210 */ /* 0x042fe40007f9e0ff */
[----:B-----5:R-:W-:-:S03]  /*ddb0*/  IADD3 R8, P5, PT, R72, R19, RZ ;  /* 0x0000001348087210 */ /* 0x020fc60007fbe0ff */
[C---:B------:R-:W-:Y:S02]  /*ddc0*/  IMAD.X R7, R73.reuse, 0x1, R250, P4 ;  /* 0x0000000149077824 */ /* 0x040fe400020e06fa */
[----:B------:R-:W-:-:S03]  /*ddd0*/  IMAD.X R9, R73, 0x1, R18, P5 ;  /* 0x0000000149097824 */ /* 0x000fc600028e0612 */
[----:B------:R1:W-:Y:S01]  /*dde0*/  LDGSTS.E [R13+0x11700], desc[UR28][R6.64], P0 ;  /* 0x11700000060d7fae */ /* 0x0003e200081a101c */
[----:B------:R-:W-:-:S03]  /*ddf0*/  UIADD3 UR26, UPT, UPT, UR26, 0x1, URZ ;  /* 0x000000011a1a7890 */ /* 0x000fc6000fffe0ff */
[----:B------:R1:W-:Y:S01]  /*de00*/  LDGSTS.E [R13+0x11b00], desc[UR28][R8.64], P0 ;  /* 0x11b00000080d7fae */ /* 0x0003e200081a101c */
[----:B------:R-:W-:-:S04]  /*de10*/  UISETP.GT.AND UP1, UPT, UR26, 0x1, UPT ;  /* 0x000000011a00788c */ /* 0x000fc8000bf24270 */
[----:B------:R-:W-:Y:S01]  /*de20*/  USEL UR7, URZ, 0x1, !UP1 ;  /* 0x00000001ff077887 */ /* 0x000fe2000c800000 */
[----:B------:R-:W-:Y:S01]  /*de30*/  IMAD.U32 R4, RZ, RZ, UR4 ;  /* 0x00000004ff047e24 */ /* 0x000fe2000f8e00ff */
[----:B------:R-:W-:Y:S02]  /*de40*/  USEL UR26, UR26, URZ, !UP1 ;  /* 0x000000ff1a1a7287 */ /* 0x000fe4000c800000 */
[----:B------:R-:W-:Y:S01]  /*de50*/  ULOP3.LUT UR7, UR4, UR7, URZ, 0x3c, !UPT ;  /* 0x0000000704077292 */ /* 0x000fe2000f8e3cff */
[----:B------:R-:W-:Y:S01]  /*de60*/  VIADD R69, R69, 0xffffffc0 ;  /* 0xffffffc045457836 */ /* 0x000fe20000000000 */
[----:B--2---:R-:W-:-:S05]  /*de70*/  IADD3 R10, P6, PT, R72, R10, RZ ;  /* 0x0000000a480a7210 */ /* 0x004fca0007fde0ff */
[----:B------:R-:W-:-:S05]  /*de80*/  IMAD.X R11, R73, 0x1, R17, P6 ;  /* 0x00000001490b7824 */ /* 0x000fca00030e0611 */
[----:B------:R1:W-:Y:S01]  /*de90*/  LDGSTS.E [R13+0x11f00], desc[UR28][R10.64], P0 ;  /* 0x11f000000a0d7fae */ /* 0x0003e200081a101c */
[----:B------:R-:W-:-:S03]  /*dea0*/  IADD3 R72, P4, PT, R72, R16, RZ ;  /* 0x0000001048487210 */ /* 0x000fc60007f9e0ff */
[----:B------:R-:W0:Y:S02]  /*deb0*/  LDGDEPBAR ;  /* 0x00000000000079af */ /* 0x000e240000000000 */
[----:B------:R-:W-:Y:S01]  /*dec0*/  IMAD.X R73, R73, 0x1, R75, P4 ;  /* 0x0000000149497824 */ /* 0x000fe200020e064b */
[----:B----4-:R-:W-:Y:S02]  /*ded0*/  ISETP.NE.U32.AND P0, PT, R14, R68, PT ;  /* 0x000000440e00720c */ /* 0x010fe40003f05070 */
[----:B---3--:R-:W-:-:S05]  /*dee0*/  IADD3 R70, P5, PT, R70, R15, RZ ;  /* 0x0000000f46467210 */ /* 0x008fca0007fbe0ff */
[----:B------:R-:W-:-:S06]  /*def0*/  IMAD.X R71, R71, 0x1, R12, P5 ;  /* 0x0000000147477824 */ /* 0x000fcc00028e060c */
[----:B-1----:R-:W-:Y:S05]  /*df00*/  @P0 BRA `(.L_x_11) ;  /* 0xffffffd400180947 */ /* 0x002fea000383ffff */
.L_x_8:
[----:B------:R-:W2:Y:S01]  /*df10*/  LDL.LU R7, [R1+0xd4] ;  /* 0x0000d40001077983 */ /* 0x000ea20000300800 */
[----:B------:R-:W2:Y:S01]  /*df20*/  LDCU.128 UR16, c[0x0][0x390] ;  /* 0x00007200ff1077ac */ /* 0x000ea20008000c00 */
[C---:B------:R-:W-:Y:S02]  /*df30*/  VIADD R5, R0.reuse, 0x2 ;  /* 0x0000000200057836 */ /* 0x040fe40000000000 */
[C---:B------:R-:W-:Y:S01]  /*df40*/  VIADD R6, R0.reuse, 0x1 ;  /* 0x0000000100067836 */ /* 0x040fe20000000000 */
[----:B------:R-:W1:Y:S01]  /*df50*/  LDCU UR6, c[0x0][0x3b8] ;  /* 0x00007700ff0677ac */ /* 0x000e620008000800 */
[C---:B------:R-:W-:Y:S02]  /*df60*/  VIADD R3, R0.reuse, 0x3 ;  /* 0x0000000300037836 */ /* 0x040fe40000000000 */
[C---:B------:R-:W-:Y:S01]  /*df70*/  VIADD R99, R0.reuse, 0x4 ;  /* 0x0000000400637836 */ /* 0x040fe20000000000 */
[----:B------:R-:W3:Y:S01]  /*df80*/  LDCU UR5, c[0x0][0x3b4] ;  /* 0x00007680ff0577ac */ /* 0x000ee20008000800 */
[----:B-1----:R-:W-:Y:S01]  /*df90*/  IMAD R4, R0, UR6, RZ ;  /* 0x0000000600047c24 */ /* 0x002fe2000f8e02ff */
[C---:B--2---:R-:W-:Y:S01]  /*dfa0*/  ISETP.GE.AND P0, PT, R7.reuse, UR18, PT ;  /* 0x0000001207007c0c */ /* 0x044fe2000bf06270 */
[----:B---3--:R-:W-:-:S03]  /*dfb0*/  IMAD R2, R7, UR5, RZ ;  /* 0x0000000507027c24 */ /* 0x008fc6000f8e02ff */
[----:B------:R-:W-:Y:S01]  /*dfc0*/  ISETP.LT.AND P3, PT, R5, UR19, !P0 ;  /* 0x0000001305007c0c */ /* 0x000fe2000c761270 */
[----:B------:R-:W-:Y:S01]  /*dfd0*/  VIADD R5, R4, UR6 ;  /* 0x0000000604057c36 */ /* 0x000fe20008000000 */
[----:B------:R-:W-:Y:S02]  /*dfe0*/  ISETP.LT.AND P4, PT, R6, UR19, !P0 ;  /* 0x0000001306007c0c */ /* 0x000fe4000c781270 */
[----:B------:R-:W-:Y:S01]  /*dff0*/  ISETP.LT.AND P6, PT, R3, UR19, !P0 ;  /* 0x0000001303007c0c */ /* 0x000fe2000c7c1270 */
[----:B------:R-:W-:Y:S01]  /*e000*/  VIADD R6, R5, UR6 ;  /* 0x0000000605067c36 */ /* 0x000fe20008000000 */
[----:B------:R-:W-:-:S03]  /*e010*/  LEA R3, P5, R2, UR16, 0x2 ;  /* 0x0000001002037c11 */ /* 0x000fc6000f8a10ff */
[----:B------:R-:W-:Y:S01]  /*e020*/  VIADD R7, R6, UR6 ;  /* 0x0000000606077c36 */ /* 0x000fe20008000000 */
[----:B------:R-:W-:Y:S09]  /*e030*/  @!P2 BRA `(.L_x_12) ;  /* 0x000000000010a947 */ /* 0x000ff20003800000 */
[----:B------:R-:W-:-:S06]  /*e040*/  USHF.L.U32 UR4, UR4, 0x1f, URZ ;  /* 0x0000001f04047899 */ /* 0x000fcc00080006ff */
[----:B------:R-:W-:-:S04]  /*e050*/  IMAD.U32 R8, RZ, RZ, UR4 ;  /* 0x00000004ff087e24 */ /* 0x000fc8000f8e00ff */
[----:B------:R-:W1:Y:S02]  /*e060*/  SYNCS.PHASECHK.TRANS64.TRYWAIT P2, [UR8], R8 ;  /* 0x00000008ff0075a7 */ /* 0x000e640008041108 */
[----:B-1----:R-:W-:Y:S05]  /*e070*/  @!P2 BRA `(.L_x_13) ;  /* 0x0000001800aca947 */ /* 0x002fea0003800000 */
.L_x_12:
[----:B------:R-:W-:-:S04]  /*e080*/  DEPBAR.LE SB0, 0x0 ;  /* 0x000080000000791a */ /* 0x000fc80000000000 */
[----:B------:R-:W-:Y:S01]  /*e090*/  BAR.SYNC.DEFER_BLOCKING 0x0 ;  /* 0x0000000000007b1d */ /* 0x000fe20000010000 */
[----:B------:R-:W-:Y:S01]  /*e0a0*/  VIADD R8, R7, UR6 ;  /* 0x0000000607087c36 */ /* 0x000fe20008000000 */
[----:B------:R-:W-:Y:S01]  /*e0b0*/  LEA.HI.X.SX32 R2, R2, UR17, 0x2, P5 ;  /* 0x0000001102027c11 */ /* 0x000fe2000a8f16ff */
[----:B------:R-:W-:Y:S01]  /*e0c0*/  VIADD R101, R0, 0x5 ;  /* 0x0000000500657836 */ /* 0x000fe20000000000 */
[CC--:B------:R-:W-:Y:S01]  /*e0d0*/  LEA R70, P2, R5.reuse, R3.reuse, 0x2 ;  /* 0x0000000305467211 */ /* 0x0c0fe200078410ff */
[----:B------:R-:W-:Y:S01]  /*e0e0*/  VIADD R79, R8, UR6 ;  /* 0x00000006084f7c36 */ /* 0x000fe20008000000 */
[-C--:B------:R-:W-:Y:S01]  /*e0f0*/  LEA R68, P5, R4, R3.reuse, 0x2 ;  /* 0x0000000304447211 */ /* 0x080fe200078a10ff */
[----:B------:R-:W-:Y:S01]  /*e100*/  VIADD R102, R0, 0x6 ;  /* 0x0000000600667836 */ /* 0x000fe20000000000 */
[----:B------:R-:W-:Y:S01]  /*e110*/  LEA.HI.X.SX32 R71, R5, R2, 0x2, P2 ;  /* 0x0000000205477211 */ /* 0x000fe200010f16ff */
[----:B------:R-:W-:Y:S01]  /*e120*/  VIADD R81, R79, UR6 ;  /* 0x000000064f517c36 */ /* 0x000fe20008000000 */
[----:B------:R-:W-:-:S02]  /*e130*/  LEA R74, P2, R7, R3, 0x2 ;  /* 0x00000003074a7211 */ /* 0x000fc400078410ff */
[-C--:B------:R-:W-:Y:S01]  /*e140*/  LEA.HI.X.SX32 R69, R4, R2.reuse, 0x2, P5 ;  /* 0x0000000204457211 */ /* 0x080fe200028f16ff */
[----:B------:R-:W-:Y:S01]  /*e150*/  VIADD R83, R81, UR6 ;  /* 0x0000000651537c36 */ /* 0x000fe20008000000 */
[-C--:B------:R-:W-:Y:S02]  /*e160*/  LEA.HI.X.SX32 R75, R7, R2.reuse, 0x2, P2 ;  /* 0x00000002074b7211 */ /* 0x080fe400010f16ff */
[-C--:B------:R-:W-:Y:S01]  /*e170*/  LEA R80, P2, R81, R3.reuse, 0x2 ;  /* 0x0000000351507211 */ /* 0x080fe200078410ff */
[----:B------:R-:W-:Y:S01]  /*e180*/  VIADD R85, R83, UR6 ;  /* 0x0000000653557c36 */ /* 0x000fe20008000000 */
[CC--:B------:R-:W-:Y:S02]  /*e190*/  LEA R72, P5, R6.reuse, R3.reuse, 0x2 ;  /* 0x0000000306487211 */ /* 0x0c0fe400078a10ff */
[-C--:B------:R-:W-:Y:S01]  /*e1a0*/  LEA.HI.X.SX32 R81, R81, R2.reuse, 0x2, P2 ;  /* 0x0000000251517211 */ /* 0x080fe200010f16ff */
[C---:B------:R-:W-:Y:S01]  /*e1b0*/  VIADD R87, R85.reuse, UR6 ;  /* 0x0000000655577c36 */ /* 0x040fe20008000000 */
[----:B------:R-:W-:Y:S01]  /*e1c0*/  LEA R84, P2, R85, R3, 0x2 ;  /* 0x0000000355547211 */ /* 0x000fe200078410ff */
[----:B------:R-:W1:Y:S02]  /*e1d0*/  @!P1 SYNCS.CCTL.IV [UR11+0x1c000] ;  /* 0x01c00000ff0099b1 */ /* 0x000e64000800000b */
[----:B-1----:R-:W-:Y:S01]  /*e1e0*/  BAR.SYNC.DEFER_BLOCKING 0x0 ;  /* 0x0000000000007b1d */ /* 0x002fe20000010000 */
[----:B------:R-:W-:Y:S01]  /*e1f0*/  VIADD R89, R87, UR6 ;  /* 0x0000000657597c36 */ /* 0x000fe20008000000 */
[----:B------:R-:W-:-:S02]  /*e200*/  LEA.HI.X.SX32 R73, R6, R2, 0x2, P5 ;  /* 0x0000000206497211 */ /* 0x000fc400028f16ff */
[-C--:B------:R-:W-:Y:S01]  /*e210*/  LEA.HI.X.SX32 R85, R85, R2.reuse, 0x2, P2 ;  /* 0x0000000255557211 */ /* 0x080fe200010f16ff */
[C---:B------:R-:W-:Y:S01]  /*e220*/  VIADD R91, R89.reuse, UR6 ;  /* 0x00000006595b7c36 */ /* 0x040fe20008000000 */
[----:B------:R-:W-:Y:S02]  /*e230*/  LEA R88, P2, R89, R3, 0x2 ;  /* 0x0000000359587211 */ /* 0x000fe400078410ff */
[----:B------:R-:W-:Y:S01]  /*e240*/  ISETP.LT.AND P5, PT, R0, UR19, !P0 ;  /* 0x0000001300007c0c */ /* 0x000fe2000c7a1270 */
[----:B------:R-:W-:Y:S01]  /*e250*/  VIADD R93, R91, UR6 ;  /* 0x000000065b5d7c36 */ /* 0x000fe20008000000 */
[----:B------:R-:W-:-:S03]  /*e260*/  LEA.HI.X.SX32 R89, R89, R2, 0x2, P2 ;  /* 0x0000000259597211 */ /* 0x000fc600010f16ff */
[C---:B------:R-:W-:Y:S01]  /*e270*/  VIADD R95, R93.reuse, UR6 ;  /* 0x000000065d5f7c36 */ /* 0x040fe20008000000 */
[----:B------:R-:W-:-:S03]  /*e280*/  LEA R92, P2, R93, R3, 0x2 ;  /* 0x000000035d5c7211 */ /* 0x000fc600078410ff */
[----:B------:R-:W-:Y:S01]  /*e290*/  VIADD R97, R95, UR6 ;  /* 0x000000065f617c36 */ /* 0x000fe20008000000 */
[----:B------:R-:W-:-:S03]  /*e2a0*/  LEA.HI.X.SX32 R93, R93, R2, 0x2, P2 ;  /* 0x000000025d5d7211 */ /* 0x000fc600010f16ff */
[C---:B------:R-:W-:Y:S01]  /*e2b0*/  VIADD R100, R97.reuse, UR6 ;  /* 0x0000000661647c36 */ /* 0x040fe20008000000 */
[CC--:B------:R-:W-:Y:S01]  /*e2c0*/  LEA R96, P2, R97.reuse, R3.reuse, 0x2 ;  /* 0x0000000361607211 */ /* 0x0c0fe200078410ff */
[----:B------:R-:W1:Y:S01]  /*e2d0*/  @!P1 SYNCS.CCTL.IV [UR11+0x1c008] ;  /* 0x01c00800ff0099b1 */ /* 0x000e62000800000b */
[CC--:B------:R-:W-:Y:S02]  /*e2e0*/  LEA R76, P1, R8.reuse, R3.reuse, 0x2 ;  /* 0x00000003084c7211 */ /* 0x0c0fe400078210ff */
[-C--:B------:R-:W-:Y:S02]  /*e2f0*/  LEA.HI.X.SX32 R97, R97, R2.reuse, 0x2, P2 ;  /* 0x0000000261617211 */ /* 0x080fe400010f16ff */
[-C--:B------:R-:W-:Y:S02]  /*e300*/  LEA.HI.X.SX32 R77, R8, R2.reuse, 0x2, P1 ;  /* 0x00000002084d7211 */ /* 0x080fe400008f16ff */
[----:B------:R-:W-:Y:S01]  /*e310*/  LEA R78, P1, R79, R3, 0x2 ;  /* 0x000000034f4e7211 */ /* 0x000fe200078210ff */
[----:B------:R-:W2:Y:S01]  /*e320*/  LDTM.x64 R4, tmem[UR12] ;  /* 0x0000000c000479ee */ /* 0x000ea20008340000 */
[----:B------:R-:W-:Y:S01]  /*e330*/  ISETP.LT.AND P2, PT, R99, UR19, !P0 ;  /* 0x0000001363007c0c */ /* 0x000fe2000c741270 */
[----:B------:R-:W-:Y:S01]  /*e340*/  NOP ;  /* 0x0000000000007918 */ /* 0x000fe20000000000 */
[----:B------:R-:W-:-:S02]  /*e350*/  LEA.HI.X.SX32 R79, R79, R2, 0x2, P1 ;  /* 0x000000024f4f7211 */ /* 0x000fc400008f16ff */
[----:B------:R-:W-:-:S04]  /*e360*/  LEA R82, P1, R83, R3, 0x2 ;  /* 0x0000000353527211 */ /* 0x000fc800078210ff */
[----:B------:R-:W-:Y:S02]  /*e370*/  LEA.HI.X.SX32 R83, R83, R2, 0x2, P1 ;  /* 0x0000000253537211 */ /* 0x000fe400008f16ff */
[----:B------:R-:W-:-:S04]  /*e380*/  LEA R86, P1, R87, R3, 0x2 ;  /* 0x0000000357567211 */ /* 0x000fc800078210ff */
[----:B------:R-:W-:Y:S02]  /*e390*/  LEA.HI.X.SX32 R87, R87, R2, 0x2, P1 ;  /* 0x0000000257577211 */ /* 0x000fe400008f16ff */
[----:B------:R-:W-:-:S04]  /*e3a0*/  LEA R90, P1, R91, R3, 0x2 ;  /* 0x000000035b5a7211 */ /* 0x000fc800078210ff */
[-C--:B------:R-:W-:Y:S02]  /*e3b0*/  LEA.HI.X.SX32 R91, R91, R2.reuse, 0x2, P1 ;  /* 0x000000025b5b7211 */ /* 0x080fe400008f16ff */
[CC--:B------:R-:W-:Y:S01]  /*e3c0*/  LEA R94, P1, R95.reuse, R3.reuse, 0x2 ;  /* 0x000000035f5e7211 */ /* 0x0c0fe200078210ff */
[----:B--2---:R2:W-:Y:S01]  /*e3d0*/  @P5 STG.E desc[UR28][R68.64], R4 ;  /* 0x0000000444005986 */ /* 0x0045e2000c10191c */
[----:B------:R-:W-:Y:S01]  /*e3e0*/  ISETP.LT.AND P5, PT, R102, UR19, !P0 ;  /* 0x0000001366007c0c */ /* 0x000fe2000c7a1270 */
[----:B------:R-:W-:Y:S01]  /*e3f0*/  VIADD R102, R0, 0x8 ;  /* 0x0000000800667836 */ /* 0x000fe20000000000 */
[----:B------:R-:W-:Y:S01]  /*e400*/  LEA.HI.X.SX32 R95, R95, R2, 0x2, P1 ;  /* 0x000000025f5f7211 */ /* 0x000fe200008f16ff */
[----:B------:R3:W-:Y:S01]  /*e410*/  @P4 STG.E desc[UR28][R70.64], R5 ;  /* 0x0000000546004986 */ /* 0x0007e2000c10191c */
[----:B------:R-:W-:-:S03]  /*e420*/  LEA R98, P1, R100, R3, 0x2 ;  /* 0x0000000364627211 */ /* 0x000fc600078210ff */
[----:B------:R4:W-:Y:S01]  /*e430*/  @P3 STG.E desc[UR28][R72.64], R6 ;  /* 0x0000000648003986 */ /* 0x0009e2000c10191c */
[C---:B------:R-:W-:Y:S01]  /*e440*/  LEA.HI.X.SX32 R99, R100.reuse, R2, 0x2, P1 ;  /* 0x0000000264637211 */ /* 0x040fe200008f16ff */
[----:B------:R-:W-:Y:S01]  /*e450*/  VIADD R100, R100, UR6 ;  /* 0x0000000664647c36 */ /* 0x000fe20008000000 */
[----:B------:R-:W-:Y:S01]  /*e460*/  ISETP.LT.AND P1, PT, R101, UR19, !P0 ;  /* 0x0000001365007c0c */ /* 0x000fe2000c721270 */
[----:B------:R-:W-:Y:S01]  /*e470*/  VIADD R101, R0, 0x7 ;  /* 0x0000000700657836 */ /* 0x000fe20000000000 */
[----:B------:R-:W-:Y:S01]  /*e480*/  ISETP.LT.AND P3, PT, R102, UR19, !P0 ;  /* 0x0000001366007c0c */ /* 0x000fe2000c761270 */
[C---:B--2---:R-:W-:Y:S01]  /*e490*/  VIADD R4, R0.reuse, 0xb ;  /* 0x0000000b00047836 */ /* 0x044fe20000000000 */
[----:B------:R2:W-:Y:S01]  /*e4a0*/  @P6 STG.E desc[UR28][R74.64], R7 ;  /* 0x000000074a006986 */ /* 0x0005e2000c10191c */
[C---:B------:R-:W-:Y:S01]  /*e4b0*/  VIADD R68, R0.reuse, 0xa ;  /* 0x0000000a00447836 */ /* 0x040fe20000000000 */
[----:B------:R-:W-:Y:S01]  /*e4c0*/  ISETP.LT.AND P4, PT, R101, UR19, !P0 ;  /* 0x0000001365007c0c */ /* 0x000fe2000c781270 */
[C---:B------:R-:W-:Y:S01]  /*e4d0*/  VIADD R101, R0.reuse, 0x9 ;  /* 0x0000000900657836 */ /* 0x040fe20000000000 */
[----:B------:R5:W-:Y:S01]  /*e4e0*/  @P2 STG.E desc[UR28][R76.64], R8 ;  /* 0x000000084c002986 */ /* 0x000be2000c10191c */
[----:B---3--:R-:W-:Y:S01]  /*e4f0*/  VIADD R5, R0, 0xc ;  /* 0x0000000c00057836 */ /* 0x008fe20000000000 */
[----:B------:R-:W-:Y:S01]  /*e500*/  ISETP.LT.AND P2, PT, R68, UR19, !P0 ;  /* 0x0000001344007c0c */ /* 0x000fe2000c741270 */
[----:B----4-:R-:W-:Y:S01]  /*e510*/  VIADD R6, R0, 0x14 ;  /* 0x0000001400067836 */ /* 0x010fe20000000000 */
[----:B------:R-:W-:Y:S01]  /*e520*/  ISETP.LT.AND P6, PT, R101, UR19, !P0 ;  /* 0x0000001365007c0c */ /* 0x000fe2000c7c1270 */
[----:B------:R3:W-:Y:S01]  /*e530*/  @P1 STG.E desc[UR28][R78.64], R9 ;  /* 0x000000094e001986 */ /* 0x0007e2000c10191c */
[----:B------:R-:W-:Y:S01]  /*e540*/  ISETP.LT.AND P1, PT, R4, UR19, !P0 ;  /* 0x0000001304007c0c */ /* 0x000fe2000c721270 */
[----:B------:R-:W-:-:S02]  /*e550*/  VIADD R4, R0, 0xd ;  /* 0x0000000d00047836 */ /* 0x000fc40000000000 */
[----:B------:R4:W-:Y:S01]  /*e560*/  @P5 STG.E desc[UR28][R80.64], R10 ;  /* 0x0000000a50005986 */ /* 0x0009e2000c10191c */
[----:B------:R-:W-:Y:S01]  /*e570*/  ISETP.LT.AND P5, PT, R5, UR19, !P0 ;  /* 0x0000001305007c0c */ /* 0x000fe2000c7a1270 */
[----:B------:R-:W-:Y:S02]  /*e580*/  VIADD R5, R0, 0xe ;  /* 0x0000000e00057836 */ /* 0x000fe40000000000 */
[----:B------:R1:W-:Y:S01]  /*e590*/  @P4 STG.E desc[UR28][R82.64], R11 ;  /* 0x0000000b52004986 */ /* 0x0003e2000c10191c */
[----:B------:R-:W-:Y:S01]  /*e5a0*/  ISETP.LT.AND P4, PT, R4, UR19, !P0 ;  /* 0x0000001304007c0c */ /* 0x000fe2000c781270 */
[C---:B------:R-:W-:Y:S02]  /*e5b0*/  VIADD R4, R0.reuse, 0xf ;  /* 0x0000000f00047836 */ /* 0x040fe40000000000 */
[----:B------:R1:W-:Y:S01]  /*e5c0*/  @P3 STG.E desc[UR28][R84.64], R12 ;  /* 0x0000000c54003986 */ /* 0x0003e2000c10191c */
[----:B------:R-:W-:Y:S01]  /*e5d0*/  ISETP.LT.AND P3, PT, R5, UR19, !P0 ;  /* 0x0000001305007c0c */ /* 0x000fe2000c761270 */
[----:B------:R-:W-:-:S02]  /*e5e0*/  VIADD R5, R0, 0x10 ;  /* 0x0000001000057836 */ /* 0x000fc40000000000 */
[----:B------:R1:W-:Y:S01]  /*e5f0*/  @P6 STG.E desc[UR28][R86.64], R13 ;  /* 0x0000000d56006986 */ /* 0x0003e2000c10191c */
[----:B------:R-:W-:Y:S01]  /*e600*/  ISETP.LT.AND P6, PT, R4, UR19, !P0 ;  /* 0x0000001304007c0c */ /* 0x000fe2000c7c1270 */
[C---:B------:R-:W-:Y:S02]  /*e610*/  VIADD R4, R0.reuse, 0x11 ;  /* 0x0000001100047836 */ /* 0x040fe40000000000 */
[----:B------:R-:W-:Y:S01]  /*e620*/  @P2 STG.E desc[UR28][R88.64], R14 ;  /* 0x0000000e58002986 */ /* 0x000fe2000c10191c */
[----:B------:R-:W-:Y:S01]  /*e630*/  ISETP.LT.AND P2, PT, R5, UR19, !P0 ;  /* 0x0000001305007c0c */ /* 0x000fe2000c741270 */
[----:B------:R-:W-:Y:S02]  /*e640*/  VIADD R5, R0, 0x12 ;  /* 0x0000001200057836 */ /* 0x000fe40000000000 */
[----:B------:R-:W-:Y:S01]  /*e650*/  @P1 STG.E desc[UR28][R90.64], R15 ;  /* 0x0000000f5a001986 */ /* 0x000fe2000c10191c */
[----:B------:R-:W-:Y:S01]  /*e660*/  ISETP.LT.AND P1, PT, R4, UR19, !P0 ;  /* 0x0000001304007c0c */ /* 0x000fe2000c721270 */
[----:B------:R-:W-:-:S02]  /*e670*/  VIADD R4, R0, 0x13 ;  /* 0x0000001300047836 */ /* 0x000fc40000000000 */
[----:B------:R1:W-:Y:S01]  /*e680*/  @P5 STG.E desc[UR28][R92.64], R16 ;  /* 0x000000105c005986 */ /* 0x0003e2000c10191c */
[----:B--2---:R-:W-:Y:S01]  /*e690*/  VIADD R7, R100, UR6 ;  /* 0x0000000664077c36 */ /* 0x004fe20008000000 */
[----:B------:R-:W-:Y:S01]  /*e6a0*/  ISETP.LT.AND P5, PT, R5, UR19, !P0 ;  /* 0x0000001305007c0c */ /* 0x000fe2000c7a1270 */
[----:B-----5:R-:W-:Y:S01]  /*e6b0*/  VIADD R8, R0, 0x15 ;  /* 0x0000001500087836 */ /* 0x020fe20000000000 */
[----:B------:R-:W-:Y:S01]  /*e6c0*/  @P4 STG.E desc[UR28][R94.64], R17 ;  /* 0x000000115e004986 */ /* 0x000fe2000c10191c */
[----:B------:R-:W-:Y:S01]  /*e6d0*/  ISETP.LT.AND P4, PT, R4, UR19, !P0 ;  /* 0x0000001304007c0c */ /* 0x000fe2000c781270 */
[----:B---3--:R-:W-:Y:S02]  /*e6e0*/  VIADD R9, R7, UR6 ;  /* 0x0000000607097c36 */ /* 0x008fe40008000000 */
[----:B------:R-:W-:Y:S01]  /*e6f0*/  @P3 STG.E desc[UR28][R96.64], R18 ;  /* 0x0000001260003986 */ /* 0x000fe2000c10191c */
[----:B------:R-:W-:Y:S01]  /*e700*/  LEA R4, P3, R100, R3, 0x2 ;  /* 0x0000000364047211 */ /* 0x000fe200078610ff */
[----:B----4-:R-:W-:-:S02]  /*e710*/  VIADD R10, R0, 0x16 ;  /* 0x00000016000a7836 */ /* 0x010fc40000000000 */
[----:B------:R-:W-:Y:S01]  /*e720*/  @P6 STG.E desc[UR28][R98.64], R19 ;  /* 0x0000001362006986 */ /* 0x000fe2000c10191c */
[-C--:B------:R-:W-:Y:S01]  /*e730*/  LEA.HI.X.SX32 R5, R100, R2.reuse, 0x2, P3 ;  /* 0x0000000264057211 */ /* 0x080fe200018f16ff */
[----:B-1----:R-:W-:Y:S01]  /*e740*/  VIADD R11, R9, UR6 ;  /* 0x00000006090b7c36 */ /* 0x002fe20008000000 */
[----:B------:R-:W-:Y:S01]  /*e750*/  ISETP.LT.AND P3, PT, R6, UR19, !P0 ;  /* 0x0000001306007c0c */ /* 0x000fe2000c761270 */
[----:B------:R-:W-:Y:S01]  /*e760*/  VIADD R12, R0, 0x17 ;  /* 0x00000017000c7836 */ /* 0x000fe20000000000 */
[CC--:B------:R-:W-:Y:S01]  /*e770*/  LEA R6, P6, R7.reuse, R3.reuse, 0x2 ;  /* 0x0000000307067211 */ /* 0x0c0fe200078c10ff */
[----:B------:R1:W-:Y:S01]  /*e780*/  @P2 STG.E desc[UR28][R4.64], R20 ;  /* 0x0000001404002986 */ /* 0x0003e2000c10191c */
[----:B------:R-:W-:Y:S01]  /*e790*/  ISETP.LT.AND P2, PT, R8, UR19, !P0 ;  /* 0x0000001308007c0c */ /* 0x000fe2000c741270 */
[C---:B------:R-:W-:Y:S01]  /*e7a0*/  VIADD R13, R0.reuse, 0x18 ;  /* 0x00000018000d7836 */ /* 0x040fe20000000000 */
[----:B------:R-:W-:Y:S01]  /*e7b0*/  LEA.HI.X.SX32 R7, R7, R2, 0x2, P6 ;  /* 0x0000000207077211 */ /* 0x000fe200030f16ff */
[----:B------:R-:W-:Y:S01]  /*e7c0*/  VIADD R16, R0, 0x3e ;  /* 0x0000003e00107836 */ /* 0x000fe20000000000 */
[----:B------:R-:W-:-:S03]  /*e7d0*/  LEA R8, P6, R9, R3, 0x2 ;  /* 0x0000000309087211 */ /* 0x000fc600078c10ff */
[----:B------:R2:W-:Y:S01]  /*e7e0*/  @P1 STG.E desc[UR28][R6.64], R21 ;  /* 0x0000001506001986 */ /* 0x0005e2000c10191c */
[-C--:B------:R-:W-:Y:S02]  /*e7f0*/  LEA.HI.X.SX32 R9, R9, R2.reuse, 0x2, P6 ;  /* 0x0000000209097211 */ /* 0x080fe400030f16ff */
[----:B------:R-:W-:Y:S01]  /*e800*/  ISETP.LT.AND P1, PT, R10, UR19, !P0 ;  /* 0x000000130a007c0c */ /* 0x000fe2000c721270 */
[C---:B-1----:R-:W-:Y:S01]  /*e810*/  VIADD R5, R11.reuse, UR6 ;  /* 0x000000060b057c36 */ /* 0x042fe20008000000 */
[-C--:B------:R-:W-:Y:S01]  /*e820*/  LEA R10, P6, R11, R3.reuse, 0x2 ;  /* 0x000000030b0a7211 */ /* 0x080fe200078c10ff */
[----:B------:R1:W-:Y:S01]  /*e830*/  @P5 STG.E desc[UR28][R8.64], R22 ;  /* 0x0000001608005986 */ /* 0x0003e2000c10191c */
[----:B------:R-:W-:Y:S01]  /*e840*/  ISETP.LT.AND P5, PT, R12, UR19, !P0 ;  /* 0x000000130c007c0c */ /* 0x000fe2000c7a1270 */
[----:B------:R-:W-:Y:S01]  /*e850*/  VIADD R12, R5, UR6 ;  /* 0x00000006050c7c36 */ /* 0x000fe20008000000 */
[----:B------:R-:W-:Y:S02]  /*e860*/  LEA.HI.X.SX32 R11, R11, R2, 0x2, P6 ;  /* 0x000000020b0b7211 */ /* 0x000fe400030f16ff */
[----:B------:R-:W-:-:S03]  /*e870*/  LEA R4, P6, R5, R3, 0x2 ;  /* 0x0000000305047211 */ /* 0x000fc600078c10ff */
[----:B------:R3:W-:Y:S01]  /*e880*/  @P4 STG.E desc[UR28][R10.64], R23 ;  /* 0x000000170a004986 */ /* 0x0007e2000c10191c */
[-C--:B------:R-:W-:Y:S02]  /*e890*/  LEA.HI.X.SX32 R5, R5, R2.reuse, 0x2, P6 ;  /* 0x0000000205057211 */ /* 0x080fe400030f16ff */
[-C--:B--2---:R-:W-:Y:S01]  /*e8a0*/  LEA R6, P6, R12, R3.reuse, 0x2 ;  /* 0x000000030c067211 */ /* 0x084fe200078c10ff */
[----:B-1----:R-:W-:Y:S01]  /*e8b0*/  VIADD R8, R0, 0x19 ;  /* 0x0000001900087836 */ /* 0x002fe20000000000 */
[----:B------:R-:W-:Y:S01]  /*e8c0*/  ISETP.LT.AND P4, PT, R13, UR19, !P0 ;  /* 0x000000130d007c0c */ /* 0x000fe2000c781270 */
[C---:B------:R-:W-:Y:S01]  /*e8d0*/  VIADD R9, R12.reuse, UR6 ;  /* 0x000000060c097c36 */ /* 0x040fe20008000000 */
[-C--:B------:R-:W-:Y:S01]  /*e8e0*/  LEA.HI.X.SX32 R7, R12, R2.reuse, 0x2, P6 ;  /* 0x000000020c077211 */ /* 0x080fe200030f16ff */
[----:B------:R1:W-:Y:S01]  /*e8f0*/  @P3 STG.E desc[UR28][R4.64], R24 ;  /* 0x0000001804003986 */ /* 0x0003e2000c10191c */
[----:B------:R-:W-:Y:S01]  /*e900*/  ISETP.LT.AND P3, PT, R8, UR19, !P0 ;  /* 0x0000001308007c0c */ /* 0x000fe2000c761270 */
[C---:B------:R-:W-:Y:S01]  /*e910*/  VIADD R12, R0.reuse, 0x1a ;  /* 0x0000001a000c7836 */ /* 0x040fe20000000000 */
[C---:B------:R-:W-:Y:S01]  /*e920*/  LEA R8, P6, R9.reuse, R3, 0x2 ;  /* 0x0000000309087211 */ /* 0x040fe200078c10ff */
[C---:B---3--:R-:W-:Y:S01]  /*e930*/  VIADD R11, R9.reuse, UR6 ;  /* 0x00000006090b7c36 */ /* 0x048fe20008000000 */
[----:B------:R2:W-:Y:S01]  /*e940*/  @P2 STG.E desc[UR28][R6.64], R25 ;  /* 0x0000001906002986 */ /* 0x0005e2000c10191c */
[----:B------:R-:W-:Y:S01]  /*e950*/  VIADD R13, R0, 0x1b ;  /* 0x0000001b000d7836 */ /* 0x000fe20000000000 */
[----:B------:R-:W-:-:S02]  /*e960*/  LEA.HI.X.SX32 R9, R9, R2, 0x2, P6 ;  /* 0x0000000209097211 */ /* 0x000fc400030f16ff */
[----:B------:R-:W-:Y:S01]  /*e970*/  ISETP.LT.AND P2, PT, R12, UR19, !P0 ;  /* 0x000000130c007c0c */ /* 0x000fe2000c741270 */
[C---:B------:R-:W-:Y:S01]  /*e980*/  VIADD R12, R11.reuse, UR6 ;  /* 0x000000060b0c7c36 */ /* 0x040fe20008000000 */
[-C--:B------:R-:W-:Y:S01]  /*e990*/  LEA R10, P6, R11, R3.reuse, 0x2 ;  /* 0x000000030b0a7211 */ /* 0x080fe200078c10ff */
[----:B------:R3:W-:Y:S01]  /*e9a0*/  @P1 STG.E desc[UR28][R8.64], R26 ;  /* 0x0000001a08001986 */ /* 0x0007e2000c10191c */
[----:B------:R-:W-:Y:S01]  /*e9b0*/  ISETP.LT.AND P1, PT, R13, UR19, !P0 ;  /* 0x000000130d007c0c */ /* 0x000fe2000c721270 */
[----:B------:R-:W-:Y:S01]  /*e9c0*/  VIADD R13, R0, 0x1e ;  /* 0x0000001e000d7836 */ /* 0x000fe20000000000 */
[-C--:B------:R-:W-:Y:S02]  /*e9d0*/  LEA.HI.X.SX32 R11, R11, R2.reuse, 0x2, P6 ;  /* 0x000000020b0b7211 */ /* 0x080fe400030f16ff */
[-C--:B-1----:R-:W-:Y:S01]  /*e9e0*/  LEA R4, P6, R12, R3.reuse, 0x2 ;  /* 0x000000030c047211 */ /* 0x082fe200078c10ff */
[----:B--2---:R-:W-:Y:S02]  /*e9f0*/  VIADD R6, R0, 0x1c ;  /* 0x0000001c00067836 */ /* 0x004fe40000000000 */
[C---:B------:R-:W-:Y:S01]  /*ea00*/  VIADD R7, R12.reuse, UR6 ;  /* 0x000000060c077c36 */ /* 0x040fe20008000000 */
[-C--:B------:R-:W-:Y:S01]  /*ea10*/  LEA.HI.X.SX32 R5, R12, R2.reuse, 0x2, P6 ;  /* 0x000000020c057211 */ /* 0x080fe200030f16ff */
[----:B------:R1:W-:Y:S01]  /*ea20*/  @P5 STG.E desc[UR28][R10.64], R27 ;  /* 0x0000001b0a005986 */ /* 0x0003e2000c10191c */
[----:B------:R-:W-:Y:S01]  /*ea30*/  ISETP.LT.AND P5, PT, R6, UR19, !P0 ;  /* 0x0000001306007c0c */ /* 0x000fe2000c7a1270 */
[----:B------:R-:W-:Y:S01]  /*ea40*/  VIADD R12, R0, 0x1d ;  /* 0x0000001d000c7836 */ /* 0x000fe20000000000 */
[C---:B------:R-:W-:Y:S01]  /*ea50*/  LEA R6, P6, R7.reuse, R3, 0x2 ;  /* 0x0000000307067211 */ /* 0x040fe200078c10ff */
[C---:B---3--:R-:W-:Y:S01]  /*ea60*/  VIADD R9, R7.reuse, UR6 ;  /* 0x0000000607097c36 */ /* 0x048fe20008000000 */
[----:B------:R2:W-:Y:S02]  /*ea70*/  @P4 STG.E desc[UR28][R4.64], R28 ;  /* 0x0000001c04004986 */ /* 0x0005e4000c10191c */
        /* <DEDUP_REMOVED lines=185> */
[----:B------:R-:W-:Y:S02]  /*f610*/  ISETP.LT.AND P3, PT, R13, UR19, !P0 ;  /* 0x000000130d007c0c */ /* 0x000fe4000c761270 */
[-C--:B------:R-:W-:Y:S02]  /*f620*/  LEA.HI.X.SX32 R5, R5, R2.reuse, 0x2, P6 ;  /* 0x0000000205057211 */ /* 0x080fe400030f16ff */
[CC--:B-1----:R-:W-:Y:S01]  /*f630*/  LEA R6, P6, R12.reuse, R3.reuse, 0x2 ;  /* 0x000000030c067211 */ /* 0x0c2fe200078c10ff */
[----:B--2---:R-:W-:Y:S02]  /*f640*/  VIADD R9, R12, UR6 ;  /* 0x000000060c097c36 */ /* 0x004fe40008000000 */
[----:B------:R-:W-:Y:S01]  /*f650*/  VIADD R8, R0, 0x3d ;  /* 0x0000003d00087836 */ /* 0x000fe20000000000 */
[----:B------:R-:W-:Y:S01]  /*f660*/  LEA.HI.X.SX32 R7, R12, R2, 0x2, P6 ;  /* 0x000000020c077211 */ /* 0x000fe200030f16ff */
[C---:B------:R-:W-:Y:S01]  /*f670*/  VIADD R12, R9.reuse, UR6 ;  /* 0x00000006090c7c36 */ /* 0x040fe20008000000 */
[----:B------:R1:W-:Y:S02]  /*f680*/  @P2 STG.E desc[UR28][R4.64], R60 ;  /* 0x0000003c04002986 */ /* 0x0003e4000c10191c */
[----:B------:R-:W-:Y:S01]  /*f690*/  ISETP.LT.AND P2, PT, R8, UR19, !P0 ;  /* 0x0000001308007c0c */ /* 0x000fe2000c741270 */
[----:B------:R-:W-:Y:S01]  /*f6a0*/  VIADD R13, R12, UR6 ;  /* 0x000000060c0d7c36 */ /* 0x000fe20008000000 */
[----:B------:R2:W-:Y:S01]  /*f6b0*/  @P1 STG.E desc[UR28][R6.64], R61 ;  /* 0x0000003d06001986 */ /* 0x0005e2000c10191c */
[----:B------:R-:W-:-:S02]  /*f6c0*/  LEA R8, P1, R9, R3, 0x2 ;  /* 0x0000000309087211 */ /* 0x000fc400078210ff */
[CC--:B---3--:R-:W-:Y:S01]  /*f6d0*/  LEA R10, P6, R12.reuse, R3.reuse, 0x2 ;  /* 0x000000030c0a7211 */ /* 0x0c8fe200078c10ff */
[----:B------:R-:W-:Y:S01]  /*f6e0*/  VIADD R14, R13, UR6 ;  /* 0x000000060d0e7c36 */ /* 0x000fe20008000000 */
[-C--:B------:R-:W-:Y:S02]  /*f6f0*/  LEA.HI.X.SX32 R9, R9, R2.reuse, 0x2, P1 ;  /* 0x0000000209097211 */ /* 0x080fe400008f16ff */
[-C--:B------:R-:W-:Y:S01]  /*f700*/  LEA.HI.X.SX32 R11, R12, R2.reuse, 0x2, P6 ;  /* 0x000000020c0b7211 */ /* 0x080fe200030f16ff */
[C---:B------:R-:W-:Y:S01]  /*f710*/  VIADD R15, R14.reuse, UR6 ;  /* 0x000000060e0f7c36 */ /* 0x040fe20008000000 */
[CC--:B-1----:R-:W-:Y:S01]  /*f720*/  LEA R4, P1, R13.reuse, R3.reuse, 0x2 ;  /* 0x000000030d047211 */ /* 0x0c2fe200078210ff */
[----:B------:R1:W-:Y:S01]  /*f730*/  @P5 STG.E desc[UR28][R8.64], R62 ;  /* 0x0000003e08005986 */ /* 0x0003e2000c10191c */
[-C--:B------:R-:W-:Y:S01]  /*f740*/  LEA R12, P6, R14, R3.reuse, 0x2 ;  /* 0x000000030e0c7211 */ /* 0x080fe200078c10ff */
[----:B--2---:R-:W-:Y:S01]  /*f750*/  VIADD R7, R0, 0x3f ;  /* 0x0000003f00077836 */ /* 0x004fe20000000000 */
[-C--:B------:R-:W-:Y:S01]  /*f760*/  LEA.HI.X.SX32 R5, R13, R2.reuse, 0x2, P1 ;  /* 0x000000020d057211 */ /* 0x080fe200008f16ff */
[C---:B------:R-:W-:Y:S01]  /*f770*/  VIADD R0, R15.reuse, UR6 ;  /* 0x000000060f007c36 */ /* 0x040fe20008000000 */
[----:B------:R-:W-:Y:S01]  /*f780*/  LEA.HI.X.SX32 R13, R14, R2, 0x2, P6 ;  /* 0x000000020e0d7211 */ /* 0x000fe200030f16ff */
[----:B------:R1:W-:Y:S01]  /*f790*/  @P4 STG.E desc[UR28][R10.64], R63 ;  /* 0x0000003f0a004986 */ /* 0x0003e2000c10191c */
[----:B------:R-:W-:-:S02]  /*f7a0*/  LEA R6, P6, R15, R3, 0x2 ;  /* 0x000000030f067211 */ /* 0x000fc400078c10ff */
[----:B------:R-:W-:Y:S01]  /*f7b0*/  ISETP.LT.AND P1, PT, R16, UR19, !P0 ;  /* 0x0000001310007c0c */ /* 0x000fe2000c721270 */
[----:B------:R1:W-:Y:S01]  /*f7c0*/  @P3 STG.E desc[UR28][R4.64], R64 ;  /* 0x0000004004003986 */ /* 0x0003e2000c10191c */
[----:B------:R-:W-:Y:S02]  /*f7d0*/  ISETP.LT.AND P0, PT, R7, UR19, !P0 ;  /* 0x0000001307007c0c */ /* 0x000fe4000c701270 */
[----:B------:R-:W-:Y:S01]  /*f7e0*/  LEA.HI.X.SX32 R7, R15, R2, 0x2, P6 ;  /* 0x000000020f077211 */ /* 0x000fe200030f16ff */
[----:B------:R1:W-:Y:S01]  /*f7f0*/  @P2 STG.E desc[UR28][R12.64], R65 ;  /* 0x000000410c002986 */ /* 0x0003e2000c10191c */
[----:B------:R-:W-:-:S04]  /*f800*/  LEA R14, P6, R0, R3, 0x2 ;  /* 0x00000003000e7211 */ /* 0x000fc800078c10ff */
[----:B------:R-:W-:-:S03]  /*f810*/  LEA.HI.X.SX32 R15, R0, R2, 0x2, P6 ;  /* 0x00000002000f7211 */ /* 0x000fc600030f16ff */
[----:B------:R1:W-:Y:S04]  /*f820*/  @P1 STG.E desc[UR28][R6.64], R66 ;  /* 0x0000004206001986 */ /* 0x0003e8000c10191c */
[----:B------:R1:W-:Y:S01]  /*f830*/  @P0 STG.E desc[UR28][R14.64], R67 ;  /* 0x000000430e000986 */ /* 0x0003e2000c10191c */
[----:B------:R-:W-:Y:S06]  /*f840*/  BAR.SYNC.DEFER_BLOCKING 0x0 ;  /* 0x0000000000007b1d */ /* 0x000fec0000010000 */
[----:B------:R-:W-:Y:S05]  /*f850*/  BRA.U UP0, `(.L_x_14) ;  /* 0x0000000100a07547 */ /* 0x000fea000b800000 */
[----:B------:R-:W2:Y:S01]  /*f860*/  S2UR UR5, SR_CgaCtaId ;  /* 0x00000000000579c3 */ /* 0x000ea20000008800 */
[----:B------:R-:W-:Y:S01]  /*f870*/  NOP ;  /* 0x0000000000007918 */ /* 0x000fe20000000000 */
[----:B------:R-:W-:Y:S01]  /*f880*/  UMOV UR4, 0x50 ;  /* 0x0000005000047882 */ /* 0x000fe20000000000 */
[----:B------:R-:W-:Y:S02]  /*f890*/  IMAD.U32 R0, RZ, RZ, UR10 ;  /* 0x0000000aff007e24 */ /* 0x000fe4000f8e00ff */
[----:B------:R-:W-:Y:S02]  /*f8a0*/  IMAD.MOV.U32 R3, RZ, RZ, 0xf ;  /* 0x0000000fff037424 */ /* 0x000fe400078e00ff */
[----:B-1----:R-:W-:Y:S01]  /*f8b0*/  IMAD.MOV.U32 R7, RZ, RZ, 0x1 ;  /* 0x00000001ff077424 */ /* 0x002fe200078e00ff */
[----:B------:R-:W-:-:S04]  /*f8c0*/  LOP3.LUT R0, R0, 0xffff, RZ, 0xc0, !PT ;  /* 0x0000ffff00007812 */ /* 0x000fc800078ec0ff */
[----:B------:R-:W-:-:S05]  /*f8d0*/  SHF.R.U32.HI R0, RZ, 0x5, R0 ;  /* 0x00000005ff007819 */ /* 0x000fca0000011600 */
[----:B------:R-:W-:Y:S01]  /*f8e0*/  VIADD R2, R0, 0x10 ;  /* 0x0000001000027836 */ /* 0x000fe20000000000 */
[----:B------:R-:W-:Y:S01]  /*f8f0*/  SHF.L.U32 R0, R3, R0, RZ ;  /* 0x0000000003007219 */ /* 0x000fe200000006ff */
[----:B--2---:R-:W-:-:S03]  /*f900*/  ULEA UR6, UR5, UR4, 0x18 ;  /* 0x0000000405067291 */ /* 0x004fc6000f8ec0ff */
[----:B------:R-:W-:-:S04]  /*f910*/  SHF.L.U32 R3, R7, R2, RZ ;  /* 0x0000000207037219 */ /* 0x000fc800000006ff */
[----:B------:R-:W-:Y:S02]  /*f920*/  LOP3.LUT R0, R3, R0, RZ, 0xfc, !PT ;  /* 0x0000000003007212 */ /* 0x000fe400078efcff */
[----:B------:R-:W1:Y:S02]  /*f930*/  LDS R5, [UR6] ;  /* 0x00000006ff057984 */ /* 0x000e640008000800 */
[C---:B------:R-:W-:Y:S02]  /*f940*/  LOP3.LUT R2, R0.reuse, 0xffff, RZ, 0xc0, !PT ;  /* 0x0000ffff00027812 */ /* 0x040fe400078ec0ff */
[----:B-1----:R-:W-:-:S04]  /*f950*/  LOP3.LUT R3, R0, 0xffff, R5, 0x80, !PT ;  /* 0x0000ffff00037812 */ /* 0x002fc800078e8005 */
[----:B------:R-:W-:-:S13]  /*f960*/  ISETP.NE.AND P0, PT, R3, R2, PT ;  /* 0x000000020300720c */ /* 0x000fda0003f05270 */
[----:B------:R-:W-:Y:S05]  /*f970*/  @P0 BRA `(.L_x_15) ;  /* 0x0000000000500947 */ /* 0x000fea0003800000 */
[----:B------:R-:W-:Y:S02]  /*f980*/  SHF.R.U32.HI R5, RZ, 0x10, R5 ;  /* 0x00000010ff057819 */ /* 0x000fe40000011605 */
[----:B------:R-:W-:-:S04]  /*f990*/  SHF.R.U32.HI R2, RZ, 0x10, R0 ;  /* 0x00000010ff027819 */ /* 0x000fc80000011600 */
[----:B------:R-:W-:-:S04]  /*f9a0*/  LOP3.LUT R5, R5, R2, RZ, 0xc0, !PT ;  /* 0x0000000205057212 */ /* 0x000fc800078ec0ff */
[----:B------:R-:W-:-:S13]  /*f9b0*/  ISETP.NE.AND P0, PT, R5, R2, PT ;  /* 0x000000020500720c */ /* 0x000fda0003f05270 */
[----:B------:R-:W-:Y:S05]  /*f9c0*/  @P0 BRA `(.L_x_16) ;  /* 0x0000000000300947 */ /* 0x000fea0003800000 */
[----:B------:R-:W-:Y:S01]  /*f9d0*/  R2UR UR4, R0 ;  /* 0x00000000000472ca */ /* 0x000fe200000e0000 */
[----:B------:R-:W-:Y:S01]  /*f9e0*/  VOTEU.ANY UR5, UPT, PT ;  /* 0x0000000000057886 */ /* 0x000fe200038e0100 */
[----:B------:R-:W1:Y:S01]  /*f9f0*/  S2R R0, SR_LANEID ;  /* 0x0000000000007919 */ /* 0x000e620000000000 */
[----:B------:R-:W-:-:S10]  /*fa00*/  UFLO.U32 UR5, UR5 ;  /* 0x00000005000572bd */ /* 0x000fd400080e0000 */
[----:B------:R-:W-:-:S06]  /*fa10*/  ULOP3.LUT UR4, URZ, UR4, URZ, 0x33, !UPT ;  /* 0x00000004ff047292 */ /* 0x000fcc000f8e33ff */
[----:B------:R-:W-:-:S04]  /*fa20*/  IMAD.U32 R2, RZ, RZ, UR4 ;  /* 0x00000004ff027e24 */ /* 0x000fc8000f8e00ff */
[----:B------:R-:W2:Y:S02]  /*fa30*/  REDUX UR7, R2 ;  /* 0x00000000020773c4 */ /* 0x000ea40000000000 */
[----:B------:R3:W-:Y:S01]  /*fa40*/  UTCATOMSWS.AND URZ, UR4 ;  /* 0x0000000400ff79e3 */ /* 0x0007e20008000000 */
[----:B-1----:R-:W-:Y:S01]  /*fa50*/  ISETP.EQ.U32.AND P0, PT, R0, UR5, PT ;  /* 0x0000000500007c0c */ /* 0x002fe2000bf02070 */
[----:B--2---:R-:W-:-:S12]  /*fa60*/  IMAD.U32 R0, RZ, RZ, UR7 ;  /* 0x00000007ff007e24 */ /* 0x004fd8000f8e00ff */
[----:B------:R3:W-:Y:S01]  /*fa70*/  @P0 ATOMS.AND RZ, [UR6], R0 ;  /* 0x00000000ffff098c */ /* 0x0007e2000a800006 */
[----:B------:R-:W-:Y:S05]  /*fa80*/  BRA `(.L_x_14) ;  /* 0x0000000000147947 */ /* 0x000fea0003800000 */
.L_x_16:
[----:B------:R-:W-:-:S07]  /*fa90*/  MOV R2, 0xfab0 ;  /* 0x0000fab000027802 */ /* 0x000fce0000000f00 */
[----:B------:R-:W-:Y:S05]  /*faa0*/  CALL.REL.NOINC `($__internal_0_$__cuda_sm10x_tcgen05_guardrail_trap_col_being_dealloced_not_returned_by_alloc) ;  /* 0x00000000002c7944 */ /* 0x000fea0003c00000 */
[----:B------:R-:W-:Y:S05]  /*fab0*/  BRA `(.L_x_14) ;  /* 0x0000000000087947 */ /* 0x000fea0003800000 */
.L_x_15:
[----:B------:R-:W-:-:S07]  /*fac0*/  MOV R2, 0xfae0 ;  /* 0x0000fae000027802 */ /* 0x000fce0000000f00 */
[----:B------:R-:W-:Y:S05]  /*fad0*/  CALL.REL.NOINC `($__internal_2_$__cuda_sm10x_tcgen05_guardrail_trap_unallocated_columns_being_dealloced) ;  /* 0x0000000000387944 */ /* 0x000fea0003c00000 */
.L_x_14:
[----:B------:R-:W-:Y:S01]  /*fae0*/  NOP ;  /* 0x0000000000007918 */ /* 0x000fe20000000000 */
[----:B---3--:R-:W-:Y:S05]  /*faf0*/  EXIT ;  /* 0x000000000000794d */ /* 0x008fea0003800000 */
.L_x_9:
[----:B------:R-:W1:Y:S02]  /*fb00*/  SYNCS.PHASECHK.TRANS64.TRYWAIT P0, [UR8], R4 ;  /* 0x00000004ff0075a7 */ /* 0x000e640008001108 */
[----:B-1----:R-:W-:Y:S05]  /*fb10*/  @!P0 BRA `(.L_x_9) ;  /* 0xfffffffc00f88947 */ /* 0x002fea000383ffff */
[----:B------:R-:W-:Y:S05]  /*fb20*/  BRA `(.L_x_17) ;  /* 0xffffffb8002c7947 */ /* 0x000fea000383ffff */
.L_x_13:
[----:B------:R-:W1:Y:S02]  /*fb30*/  SYNCS.PHASECHK.TRANS64.TRYWAIT P2, [UR8], R8 ;  /* 0x00000008ff0075a7 */ /* 0x000e640008041108 */
[----:B-1----:R-:W-:Y:S05]  /*fb40*/  @!P2 BRA `(.L_x_13) ;  /* 0xfffffffc00f8a947 */ /* 0x002fea000383ffff */
[----:B------:R-:W-:Y:S05]  /*fb50*/  BRA `(.L_x_12) ;  /* 0xffffffe400487947 */ /* 0x000fea000383ffff */
        .weak           $__internal_0_$__cuda_sm10x_tcgen05_guardrail_trap_col_being_dealloced_not_returned_by_alloc
        .type           $__internal_0_$__cuda_sm10x_tcgen05_guardrail_trap_col_being_dealloced_not_returned_by_alloc,@function
        .size           $__internal_0_$__cuda_sm10x_tcgen05_guardrail_trap_col_being_dealloced_not_returned_by_alloc,($__internal_1_$__cuda_sm10x_tcgen05_guardrail_trap_phase_invalid_during_alloc - $__internal_0_$__cuda_sm10x_tcgen05_guardrail_trap_col_being_dealloced_not_returned_by_alloc)
$__internal_0_$__cuda_sm10x_tcgen05_guardrail_trap_col_being_dealloced_not_returned_by_alloc:
[----:B------:R-:W-:Y:S05]  /*fb60*/  BPT.TRAP 0x1 ;  /* 0x000000040000795c */ /* 0x000fea0000300000 */
[----:B------:R-:W-:-:S04]  /*fb70*/  IMAD.MOV.U32 R3, RZ, RZ, 0x0 ;  /* 0x00000000ff037424 */ /* 0x000fc800078e00ff */
[----:B------:R-:W-:Y:S05]  /*fb80*/  RET.REL.NODEC R2 `(matmul_kernel) ;  /* 0xffffff04021c7950 */ /* 0x000fea0003c3ffff */
        .weak           $__internal_1_$__cuda_sm10x_tcgen05_guardrail_trap_phase_invalid_during_alloc
        .type           $__internal_1_$__cuda_sm10x_tcgen05_guardrail_trap_phase_invalid_during_alloc,@function
        .size           $__internal_1_$__cuda_sm10x_tcgen05_guardrail_trap_phase_invalid_during_alloc,($__internal_2_$__cuda_sm10x_tcgen05_guardrail_trap_unallocated_columns_being_dealloced - $__internal_1_$__cuda_sm10x_tcgen05_guardrail_trap_phase_invalid_during_alloc)
$__internal_1_$__cuda_sm10x_tcgen05_guardrail_trap_phase_invalid_during_alloc:
[----:B------:R-:W-:Y:S05]  /*fb90*/  BPT.TRAP 0x1 ;  /* 0x000000040000795c */ /* 0x000fea0000300000 */
[----:B------:R-:W-:-:S04]  /*fba0*/  IMAD.MOV.U32 R3, RZ, RZ, 0x0 ;  /* 0x00000000ff037424 */ /* 0x000fc800078e00ff */
[----:B------:R-:W-:Y:S05]  /*fbb0*/  RET.REL.NODEC R2 `(matmul_kernel) ;  /* 0xffffff0402107950 */ /* 0x000fea0003c3ffff */
        .weak           $__internal_2_$__cuda_sm10x_tcgen05_guardrail_trap_unallocated_columns_being_dealloced
        .type           $__internal_2_$__cuda_sm10x_tcgen05_guardrail_trap_unallocated_columns_being_dealloced,@function
        .size           $__internal_2_$__cuda_sm10x_tcgen05_guardrail_trap_unallocated_columns_being_dealloced,(.L_x_21 - $__internal_2_$__cuda_sm10x_tcgen05_guardrail_trap_unallocated_columns_being_dealloced)
$__internal_2_$__cuda_sm10x_tcgen05_guardrail_trap_unallocated_columns_being_dealloced:
[----:B------:R-:W-:Y:S05]  /*fbc0*/  BPT.TRAP 0x1 ;  /* 0x000000040000795c */ /* 0x000fea0000300000 */
[----:B------:R-:W-:-:S04]  /*fbd0*/  IMAD.MOV.U32 R3, RZ, RZ, 0x0 ;  /* 0x00000000ff037424 */ /* 0x000fc800078e00ff */
[----:B------:R-:W-:Y:S05]  /*fbe0*/  RET.REL.NODEC R2 `(matmul_kernel) ;  /* 0xffffff0402047950 */ /* 0x000fea0003c3ffff */
.L_x_18:
[----:B------:R-:W-:-:S00]  /*fbf0*/  BRA `(.L_x_18) ;  /* 0xfffffffc00fc7947 */ /* 0x000fc0000383ffff */
[----:B------:R-:W-:-:S00]  /*fc00*/  NOP ;  /* 0x0000000000007918 */ /* 0x000fc00000000000 */
[----:B------:R-:W-:-:S00]  /*fc10*/  NOP ;  /* 0x0000000000007918 */ /* 0x000fc00000000000 */
[----:B------:R-:W-:-:S00]  /*fc20*/  NOP ;  /* 0x0000000000007918 */ /* 0x000fc00000000000 */
[----:B------:R-:W-:-:S00]  /*fc30*/  NOP ;  /* 0x0000000000007918 */ /* 0x000fc00000000000 */
[----:B------:R-:W-:-:S00]  /*fc40*/  NOP ;  /* 0x0000000000007918 */ /* 0x000fc00000000000 */
[----:B------:R-:W-:-:S00]  /*fc50*/  NOP ;  /* 0x0000000000007918 */ /* 0x000fc00000000000 */
[----:B------:R-:W-:-:S00]  /*fc60*/  NOP ;  /* 0x0000000000007918 */ /* 0x000fc00000000000 */
[----:B------:R-:W-:-:S00]  /*fc70*/  NOP ;  /* 0x0000000000007918 */ /* 0x000fc00000000000 */
.L_x_21:


//--------------------- .nv.shared.matmul_kernel  --------------------------
	.section	.nv.shared.matmul_kernel,"aw",@nobits
	.sectionflags	@""
	.align	16
	.zero		1024


//--------------------- .nv.shared.reserved.0     --------------------------
	.section	.nv.shared.reserved.0,"aw",@nobits
	.align	8
	.weak		__nv_reservedSMEM_offset_0_alias
	.size		__nv_reservedSMEM_offset_0_alias, 0, 64
	.other		__nv_reservedSMEM_offset_0_alias,@"STO_CUDA_RESERVED_SHARED STV_DEFAULT"
__nv_reservedSMEM_offset_0_alias:
	.zero		0
.nv.shared.reserved.0:
	.zero		64
	.weak		__nv_reservedSMEM_allocation_phase
	.type		__nv_reservedSMEM_allocation_phase,@object
	.size		__nv_reservedSMEM_allocation_phase,(.L_0 - __nv_reservedSMEM_allocation_phase)
__nv_reservedSMEM_allocation_phase:
	.zero		1
.L_0:
	.zero		7
	.weak		__nv_reservedSMEM_devtool_atexit_pc
	.type		__nv_reservedSMEM_devtool_atexit_pc,@object
	.size		__nv_reservedSMEM_devtool_atexit_pc,(__nv_reservedSMEM_allocation_mask - __nv_reservedSMEM_devtool_atexit_pc)
__nv_reservedSMEM_devtool_atexit_pc:
	.zero		8
	.weak		__nv_reservedSMEM_allocation_mask
	.type		__nv_reservedSMEM_allocation_mask,@object
	.size		__nv_reservedSMEM_allocation_mask,(.L_2 - __nv_reservedSMEM_allocation_mask)
__nv_reservedSMEM_allocation_mask:
	.zero		4
.L_2:


//--------------------- .nv.constant0.matmul_kernel --------------------------
	.section	.nv.constant0.matmul_kernel,"a",@progbits
	.sectionflags	@""
	.align	4
.nv.constant0.matmul_kernel:
	.zero		976


//--------------------- SYMBOLS --------------------------

	.type		.nv.reservedSmem.offset0,@object
	.size		.nv.reservedSmem.offset0,0x4
	.type		.nv.reservedSmem.cap,@object
	.size		.nv.reservedSmem.cap,0x4
